	.target	sm_90a

	.elftype	@"ET_EXEC"


//--------------------- .note.nv.tkinfo           --------------------------
	.section	.note.nv.tkinfo,"",@"SHT_NOTE"
	.sectionflags	@"SHF_NOTE_NV_TKINFO"
	.tkinfo
        /*0018*/ 	.word	0x00000002
        /*0030*/ 	.string	""
        /*0030*/ 	.string	"ptxas"
        /*0030*/ 	.string	"Cuda compilation tools, release 13.0, V13.0.88"
        /*0030*/ 	.string	"Build cuda_13.0.r13.0/compiler.36424714_0"
        /*0030*/ 	.string	"-arch sm_90a -m 64 "



//--------------------- .note.nv.cuinfo           --------------------------
	.section	.note.nv.cuinfo,"",@"SHT_NOTE"
	.sectionflags	@"SHF_NOTE_NV_CUINFO"
        /*0018*/ 	.short	0x0002
        /*001a*/ 	.short	0x005a
        /*001c*/ 	.short	0x0082
	.zero		2


//--------------------- .nv.info                  --------------------------
	.section	.nv.info,"",@"SHT_CUDA_INFO"
	.align	4


	//----- nvinfo : EIATTR_REGCOUNT
	.align		4
        /*0000*/ 	.byte	0x04, 0x2f
        /*0002*/ 	.short	(.L_15 - .L_14)
	.align		4
.L_14:
        /*0004*/ 	.word	index@(_ZN7cutlass13device_kernelINS_4gemm6kernel13GemmUniversalIN4cute5tupleIJiiiiEEENS1_10collective13CollectiveMmaINS1_34MainloopSm90TmaGmmaWarpSpecializedILi2ENS5_IJNS4_1CILi1EEESB_SB_EEENS1_35KernelTmaWarpSpecializedCooperativeEEENS5_IJNSA_ILi256EEENSA_ILi192EEENSA_ILi128EEEEEENS_6half_tENS5_IJlSB_lEEESJ_SK_NS4_8TiledMMAINS4_8MMA_AtomIJNS4_4SM904GMMA26MMA_64x192x16_F32F16F16_SSILNSO_5MajorE0ELSQ_0ELNSO_7ScaleInE1ELSR_1EEEEEENS4_6LayoutINS5_IJNSA_ILi2EEESB_SB_EEENS5_IJSB_NSA_ILi0EEESX_EEEEENS5_IJNS4_10UnderscoreES10_S10_EEEEENS4_13SM90_TMA_LOADENS4_14ComposedLayoutINS4_7SwizzleILi3ELi4ELi3EEENS4_18smem_ptr_flag_bitsILi16EEENSU_INS5_IJNSA_ILi8EEENSA_ILi64EEEEEENS5_IJS1A_SB_EEEEEEEvNS4_8identityES13_S1E_vS1F_EENS_8epilogue10collective6detail29Sm90TmaWarpSpecializedAdapterINS1I_15DefaultEpilogueISJ_SK_SK_NS1H_6thread17LinearCombinationISJ_Li1EffLNS1M_9ScaleType4KindE0ELNS_15FloatRoundStyleE2ESJ_EENS1_15EpilogueDefaultEEEEEvvEEEEvNT_6ParamsE)
        /*0008*/ 	.word	0x000000a8


	//----- nvinfo : EIATTR_FRAME_SIZE
	.align		4
.L_15:
        /*000c*/ 	.byte	0x04, 0x11
        /*000e*/ 	.short	(.L_17 - .L_16)
	.align		4
.L_16:
        /*0010*/ 	.word	index@(_ZN7cutlass13device_kernelINS_4gemm6kernel13GemmUniversalIN4cute5tupleIJiiiiEEENS1_10collective13CollectiveMmaINS1_34MainloopSm90TmaGmmaWarpSpecializedILi2ENS5_IJNS4_1CILi1EEESB_SB_EEENS1_35KernelTmaWarpSpecializedCooperativeEEENS5_IJNSA_ILi256EEENSA_ILi192EEENSA_ILi128EEEEEENS_6half_tENS5_IJlSB_lEEESJ_SK_NS4_8TiledMMAINS4_8MMA_AtomIJNS4_4SM904GMMA26MMA_64x192x16_F32F16F16_SSILNSO_5MajorE0ELSQ_0ELNSO_7ScaleInE1ELSR_1EEEEEENS4_6LayoutINS5_IJNSA_ILi2EEESB_SB_EEENS5_IJSB_NSA_ILi0EEESX_EEEEENS5_IJNS4_10UnderscoreES10_S10_EEEEENS4_13SM90_TMA_LOADENS4_14ComposedLayoutINS4_7SwizzleILi3ELi4ELi3EEENS4_18smem_ptr_flag_bitsILi16EEENSU_INS5_IJNSA_ILi8EEENSA_ILi64EEEEEENS5_IJS1A_SB_EEEEEEEvNS4_8identityES13_S1E_vS1F_EENS_8epilogue10collective6detail29Sm90TmaWarpSpecializedAdapterINS1I_15DefaultEpilogueISJ_SK_SK_NS1H_6thread17LinearCombinationISJ_Li1EffLNS1M_9ScaleType4KindE0ELNS_15FloatRoundStyleE2ESJ_EENS1_15EpilogueDefaultEEEEEvvEEEEvNT_6ParamsE)
        /*0014*/ 	.word	0x00000000


	//----- nvinfo : EIATTR_MIN_STACK_SIZE
	.align		4
.L_17:
        /*0018*/ 	.byte	0x04, 0x12
        /*001a*/ 	.short	(.L_19 - .L_18)
	.align		4
.L_18:
        /*001c*/ 	.word	index@(_ZN7cutlass13device_kernelINS_4gemm6kernel13GemmUniversalIN4cute5tupleIJiiiiEEENS1_10collective13CollectiveMmaINS1_34MainloopSm90TmaGmmaWarpSpecializedILi2ENS5_IJNS4_1CILi1EEESB_SB_EEENS1_35KernelTmaWarpSpecializedCooperativeEEENS5_IJNSA_ILi256EEENSA_ILi192EEENSA_ILi128EEEEEENS_6half_tENS5_IJlSB_lEEESJ_SK_NS4_8TiledMMAINS4_8MMA_AtomIJNS4_4SM904GMMA26MMA_64x192x16_F32F16F16_SSILNSO_5MajorE0ELSQ_0ELNSO_7ScaleInE1ELSR_1EEEEEENS4_6LayoutINS5_IJNSA_ILi2EEESB_SB_EEENS5_IJSB_NSA_ILi0EEESX_EEEEENS5_IJNS4_10UnderscoreES10_S10_EEEEENS4_13SM90_TMA_LOADENS4_14ComposedLayoutINS4_7SwizzleILi3ELi4ELi3EEENS4_18smem_ptr_flag_bitsILi16EEENSU_INS5_IJNSA_ILi8EEENSA_ILi64EEEEEENS5_IJS1A_SB_EEEEEEEvNS4_8identityES13_S1E_vS1F_EENS_8epilogue10collective6detail29Sm90TmaWarpSpecializedAdapterINS1I_15DefaultEpilogueISJ_SK_SK_NS1H_6thread17LinearCombinationISJ_Li1EffLNS1M_9ScaleType4KindE0ELNS_15FloatRoundStyleE2ESJ_EENS1_15EpilogueDefaultEEEEEvvEEEEvNT_6ParamsE)
        /*0020*/ 	.word	0x00000000
.L_19:


//--------------------- .nv.compat                --------------------------
	.section	.nv.compat,"",@"SHT_CUDA_COMPAT_INFO"
	.align	4
        /*0000*/ 	.byte	0x02, 0x09, 0x01, 0x00, 0x02, 0x02, 0x04, 0x00, 0x02, 0x05, 0x05, 0x00, 0x03, 0x07, 0x01, 0x01
        /*0010*/ 	.byte	0x02, 0x03, 0x01, 0x00, 0x02, 0x06, 0x01, 0x00, 0x04, 0x0b, 0x08, 0x00, 0x00, 0x00, 0x00, 0x00
        /*0020*/ 	.byte	0x00, 0x00, 0x00, 0x00


//--------------------- .nv.info._ZN7cutlass13device_kernelINS_4gemm6kernel13GemmUniversalIN4cute5tupleIJiiiiEEENS1_10collective13CollectiveMmaINS1_34MainloopSm90TmaGmmaWarpSpecializedILi2ENS5_IJNS4_1CILi1EEESB_SB_EEENS1_35KernelTmaWarpSpecializedCooperativeEEENS5_IJNSA_ILi256EEENSA_ILi192EEENSA_ILi128EEEEEENS_6half_tENS5_IJlSB_lEEESJ_SK_NS4_8TiledMMAINS4_8MMA_AtomIJNS4_4SM904GMMA26MMA_64x192x16_F32F16F16_SSILNSO_5MajorE0ELSQ_0ELNSO_7ScaleInE1ELSR_1EEEEEENS4_6LayoutINS5_IJNSA_ILi2EEESB_SB_EEENS5_IJSB_NSA_ILi0EEESX_EEEEENS5_IJNS4_10UnderscoreES10_S10_EEEEENS4_13SM90_TMA_LOADENS4_14ComposedLayoutINS4_7SwizzleILi3ELi4ELi3EEENS4_18smem_ptr_flag_bitsILi16EEENSU_INS5_IJNSA_ILi8EEENSA_ILi64EEEEEENS5_IJS1A_SB_EEEEEEEvNS4_8identityES13_S1E_vS1F_EENS_8epilogue10collective6detail29Sm90TmaWarpSpecializedAdapterINS1I_15DefaultEpilogueISJ_SK_SK_NS1H_6thread17LinearCombinationISJ_Li1EffLNS1M_9ScaleType4KindE0ELNS_15FloatRoundStyleE2ESJ_EENS1_15EpilogueDefaultEEEEEvvEEEEvNT_6ParamsE --------------------------
	.section	.nv.info._ZN7cutlass13device_kernelINS_4gemm6kernel13GemmUniversalIN4cute5tupleIJiiiiEEENS1_10collective13CollectiveMmaINS1_34MainloopSm90TmaGmmaWarpSpecializedILi2ENS5_IJNS4_1CILi1EEESB_SB_EEENS1_35KernelTmaWarpSpecializedCooperativeEEENS5_IJNSA_ILi256EEENSA_ILi192EEENSA_ILi128EEEEEENS_6half_tENS5_IJlSB_lEEESJ_SK_NS4_8TiledMMAINS4_8MMA_AtomIJNS4_4SM904GMMA26MMA_64x192x16_F32F16F16_SSILNSO_5MajorE0ELSQ_0ELNSO_7ScaleInE1ELSR_1EEEEEENS4_6LayoutINS5_IJNSA_ILi2EEESB_SB_EEENS5_IJSB_NSA_ILi0EEESX_EEEEENS5_IJNS4_10UnderscoreES10_S10_EEEEENS4_13SM90_TMA_LOADENS4_14ComposedLayoutINS4_7SwizzleILi3ELi4ELi3EEENS4_18smem_ptr_flag_bitsILi16EEENSU_INS5_IJNSA_ILi8EEENSA_ILi64EEEEEENS5_IJS1A_SB_EEEEEEEvNS4_8identityES13_S1E_vS1F_EENS_8epilogue10collective6detail29Sm90TmaWarpSpecializedAdapterINS1I_15DefaultEpilogueISJ_SK_SK_NS1H_6thread17LinearCombinationISJ_Li1EffLNS1M_9ScaleType4KindE0ELNS_15FloatRoundStyleE2ESJ_EENS1_15EpilogueDefaultEEEEEvvEEEEvNT_6ParamsE,"",@"SHT_CUDA_INFO"
	.sectionflags	@""
	.align	4


	//----- nvinfo : EIATTR_CUDA_API_VERSION
	.align		4
        /*0000*/ 	.byte	0x04, 0x37
        /*0002*/ 	.short	(.L_21 - .L_20)
.L_20:
        /*0004*/ 	.word	0x00000082


	//----- nvinfo : EIATTR_KPARAM_INFO
	.align		4
.L_21:
        /*0008*/ 	.byte	0x04, 0x17
        /*000a*/ 	.short	(.L_23 - .L_22)
.L_22:
        /*000c*/ 	.word	0x00000000
        /*0010*/ 	.short	0x0000
        /*0012*/ 	.short	0x0070
        /*0014*/ 	.byte	0x00, 0xf0, 0x01, 0x10


	//----- nvinfo : EIATTR_SPARSE_MMA_MASK
	.align		4
.L_23:
        /*0018*/ 	.byte	0x03, 0x50
        /*001a*/ 	.short	0x0000


	//----- nvinfo : EIATTR_MAXREG_COUNT
	.align		4
        /*001c*/ 	.byte	0x03, 0x1b
        /*001e*/ 	.short	0x00a8


	//----- nvinfo : EIATTR_NUM_BARRIERS
	.align		4
        /*0020*/ 	.byte	0x02, 0x4c
        /*0022*/ 	.byte	0x01
	.zero		1


	//----- nvinfo : EIATTR_EXTERNS
	.align		4
        /*0024*/ 	.byte	0x04, 0x0f
        /*0026*/ 	.short	(.L_25 - .L_24)


	//   ....[0]....
	.align		4
.L_24:
        /*0028*/ 	.word	index@(__assertfail)


	//----- nvinfo : EIATTR_MERCURY_ISA_VERSION
	.align		4
.L_25:
        /*002c*/ 	.byte	0x03, 0x5f
        /*002e*/ 	.short	0x0101


	//----- nvinfo : EIATTR_INT_WARP_WIDE_INSTR_OFFSETS
	.align		4
        /*0030*/ 	.byte	0x04, 0x31
        /*0032*/ 	.short	(.L_27 - .L_26)


	//   ....[0]....
.L_26:
        /*0034*/ 	.word	0x000004b0


	//   ....[1]....
        /*0038*/ 	.word	0x000004c0


	//   ....[2]....
        /*003c*/ 	.word	0x00000550


	//----- nvinfo : EIATTR_COOP_GROUP_MASK_REGIDS
	.align		4
.L_27:
        /*0040*/ 	.byte	0x04, 0x29
        /*0042*/ 	.short	(.L_29 - .L_28)


	//   ....[0]....
.L_28:
        /*0044*/ 	.word	0xffffffff


	//   ....[1]....
        /*0048*/ 	.word	0xffffffff


	//   ....[2]....
        /*004c*/ 	.word	0xffffffff


	//   ....[3]....
        /*0050*/ 	.word	0xffffffff


	//   ....[4]....
        /*0054*/ 	.word	0xffffffff


	//----- nvinfo : EIATTR_COOP_GROUP_INSTR_OFFSETS
	.align		4
.L_29:
        /*0058*/ 	.byte	0x04, 0x28
        /*005a*/ 	.short	(.L_31 - .L_30)


	//   ....[0]....
.L_30:
        /*005c*/ 	.word	0x00000060


	//   ....[1]....
        /*0060*/ 	.word	0x00000070


	//   ....[2]....
        /*0064*/ 	.word	0x00000190


	//   ....[3]....
        /*0068*/ 	.word	0x00000360


	//   ....[4]....
        /*006c*/ 	.word	0x000010d0


	//----- nvinfo : EIATTR_REG_RECONFIG
	.align		4
.L_31:
        /*0070*/ 	.byte	0x01, 0x54
	.zero		2


	//----- nvinfo : EIATTR_SYSCALL_OFFSETS
	.align		4
        /*0074*/ 	.byte	0x04, 0x46
        /*0076*/ 	.short	(.L_33 - .L_32)


	//   ....[0]....
.L_32:
        /*0078*/ 	.word	0x00001290


	//----- nvinfo : EIATTR_MBARRIER_INSTR_OFFSETS
	.align		4
.L_33:
        /*007c*/ 	.byte	0x04, 0x39
        /*007e*/ 	.short	(.L_35 - .L_34)


	//   ....[0]....
.L_34:
        /*0080*/ 	.word	0x00000310
        /*0084*/ 	.word	0x000000ff
        /*0088*/ 	.word	0x00000000
        /*008c*/ 	.short	0x0100
        /*008e*/ 	.byte	0x08
	.zero		1


	//   ....[1]....
        /*0090*/ 	.word	0x00000320
        /*0094*/ 	.word	0x000000ff
        /*0098*/ 	.word	0x00000010
        /*009c*/ 	.short	0x0100
        /*009e*/ 	.byte	0x08
	.zero		1


	//   ....[2]....
        /*00a0*/ 	.word	0x00000330
        /*00a4*/ 	.word	0x000000ff
        /*00a8*/ 	.word	0x00000008
        /*00ac*/ 	.short	0x0100
        /*00ae*/ 	.byte	0x08
	.zero		1


	//   ....[3]....
        /*00b0*/ 	.word	0x00000340
        /*00b4*/ 	.word	0x000000ff
        /*00b8*/ 	.word	0x00000018
        /*00bc*/ 	.short	0x0100
        /*00be*/ 	.byte	0x08
	.zero		1


	//   ....[4]....
        /*00c0*/ 	.word	0x000005d0
        /*00c4*/ 	.word	0x000000ff
        /*00c8*/ 	.word	0x00000030
        /*00cc*/ 	.short	0x0100
        /*00ce*/ 	.byte	0x10
	.zero		1


	//   ....[5]....
        /*00d0*/ 	.word	0x00000640
        /*00d4*/ 	.word	0x000000ff
        /*00d8*/ 	.word	0x00000038
        /*00dc*/ 	.short	0x0100
        /*00de*/ 	.byte	0x10
	.zero		1


	//   ....[6]....
        /*00e0*/ 	.word	0x00001330
        /*00e4*/ 	.word	0x00000003
        /*00e8*/ 	.word	0x00000000
        /*00ec*/ 	.short	0x010a
        /*00ee*/ 	.byte	0x3f
	.zero		1


	//   ....[7]....
        /*00f0*/ 	.word	0x00001370
        /*00f4*/ 	.word	0x00000003
        /*00f8*/ 	.word	0x00000000
        /*00fc*/ 	.short	0x010a
        /*00fe*/ 	.byte	0x3f
	.zero		1


	//   ....[8]....
        /*0100*/ 	.word	0x00001b60
        /*0104*/ 	.word	0x000000ff
        /*0108*/ 	.word	0x00000000
        /*010c*/ 	.short	0x010a
        /*010e*/ 	.byte	0x0a
	.zero		1


	//   ....[9]....
        /*0110*/ 	.word	0x00001ba0
        /*0114*/ 	.word	0x000000ff
        /*0118*/ 	.word	0x00000000
        /*011c*/ 	.short	0x010a
        /*011e*/ 	.byte	0x0a
	.zero		1


	//   ....[10]....
        /*0120*/ 	.word	0x00002250
        /*0124*/ 	.word	0x000000ff
        /*0128*/ 	.word	0x00000000
        /*012c*/ 	.short	0x0101
        /*012e*/ 	.byte	0x08
	.zero		1


	//   ....[11]....
        /*0130*/ 	.word	0x00002440
        /*0134*/ 	.word	0x000000ff
        /*0138*/ 	.word	0x00000000
        /*013c*/ 	.short	0x0101
        /*013e*/ 	.byte	0x04
	.zero		1


	//   ....[12]....
        /*0140*/ 	.word	0x0000fd50
        /*0144*/ 	.word	0x0000000c
        /*0148*/ 	.word	0x00000010
        /*014c*/ 	.short	0x010a
        /*014e*/ 	.byte	0x3f
	.zero		1


	//   ....[13]....
        /*0150*/ 	.word	0x000101d0
        /*0154*/ 	.word	0x00000003
        /*0158*/ 	.word	0x00000038
        /*015c*/ 	.short	0x0101
        /*015e*/ 	.byte	0x3f
	.zero		1


	//   ....[14]....
        /*0160*/ 	.word	0x00010930
        /*0164*/ 	.word	0x00000007
        /*0168*/ 	.word	0x00000000
        /*016c*/ 	.short	0x010a
        /*016e*/ 	.byte	0x3f
	.zero		1


	//   ....[15]....
        /*0170*/ 	.word	0x000109b0
        /*0174*/ 	.word	0x00000003
        /*0178*/ 	.word	0x00000000
        /*017c*/ 	.short	0x010a
        /*017e*/ 	.byte	0x3f
	.zero		1


	//   ....[16]....
        /*0180*/ 	.word	0x00010a10
        /*0184*/ 	.word	0x00000003
        /*0188*/ 	.word	0x00000000
        /*018c*/ 	.short	0x010a
        /*018e*/ 	.byte	0x3f
	.zero		1


	//   ....[17]....
        /*0190*/ 	.word	0x00010a70
        /*0194*/ 	.word	0x00000004
        /*0198*/ 	.word	0x00000000
        /*019c*/ 	.short	0x010a
        /*019e*/ 	.byte	0x3f
	.zero		1


	//   ....[18]....
        /*01a0*/ 	.word	0x00010b40
        /*01a4*/ 	.word	0x0000000c
        /*01a8*/ 	.word	0x00000010
        /*01ac*/ 	.short	0x010a
        /*01ae*/ 	.byte	0x3f
	.zero		1


	//   ....[19]....
        /*01b0*/ 	.word	0x00010c10
        /*01b4*/ 	.word	0x00000007
        /*01b8*/ 	.word	0x00000000
        /*01bc*/ 	.short	0x010a
        /*01be*/ 	.byte	0x3f
	.zero		1


	//----- nvinfo : EIATTR_NUM_MBARRIERS
	.align		4
.L_35:
        /*01c0*/ 	.byte	0x03, 0x38
        /*01c2*/ 	.short	0x0006


	//----- nvinfo : EIATTR_EXIT_INSTR_OFFSETS
	.align		4
        /*01c4*/ 	.byte	0x04, 0x1c
        /*01c6*/ 	.short	(.L_37 - .L_36)


	//   ....[0]....
.L_36:
        /*01c8*/ 	.word	0x000006a0


	//   ....[1]....
        /*01cc*/ 	.word	0x00001010


	//   ....[2]....
        /*01d0*/ 	.word	0x0000f300


	//   ....[3]....
        /*01d4*/ 	.word	0x0000f9f0


	//   ....[4]....
        /*01d8*/ 	.word	0x00010a00


	//----- nvinfo : EIATTR_MAX_THREADS
	.align		4
.L_37:
        /*01dc*/ 	.byte	0x04, 0x05
        /*01de*/ 	.short	(.L_39 - .L_38)
.L_38:
        /*01e0*/ 	.word	0x00000180
        /*01e4*/ 	.word	0x00000001
        /*01e8*/ 	.word	0x00000001


	//----- nvinfo : EIATTR_CRS_STACK_SIZE
	.align		4
.L_39:
        /*01ec*/ 	.byte	0x04, 0x1e
        /*01ee*/ 	.short	(.L_41 - .L_40)
.L_40:
        /*01f0*/ 	.word	0x00000000


	//----- nvinfo : EIATTR_CBANK_PARAM_SIZE
	.align		4
.L_41:
        /*01f4*/ 	.byte	0x03, 0x19
        /*01f6*/ 	.short	0x0470


	//----- nvinfo : EIATTR_PARAM_CBANK
	.align		4
        /*01f8*/ 	.byte	0x04, 0x0a
        /*01fa*/ 	.short	(.L_43 - .L_42)
	.align		4
.L_42:
        /*01fc*/ 	.word	index@(.nv.constant0._ZN7cutlass13device_kernelINS_4gemm6kernel13GemmUniversalIN4cute5tupleIJiiiiEEENS1_10collective13CollectiveMmaINS1_34MainloopSm90TmaGmmaWarpSpecializedILi2ENS5_IJNS4_1CILi1EEESB_SB_EEENS1_35KernelTmaWarpSpecializedCooperativeEEENS5_IJNSA_ILi256EEENSA_ILi192EEENSA_ILi128EEEEEENS_6half_tENS5_IJlSB_lEEESJ_SK_NS4_8TiledMMAINS4_8MMA_AtomIJNS4_4SM904GMMA26MMA_64x192x16_F32F16F16_SSILNSO_5MajorE0ELSQ_0ELNSO_7ScaleInE1ELSR_1EEEEEENS4_6LayoutINS5_IJNSA_ILi2EEESB_SB_EEENS5_IJSB_NSA_ILi0EEESX_EEEEENS5_IJNS4_10UnderscoreES10_S10_EEEEENS4_13SM90_TMA_LOADENS4_14ComposedLayoutINS4_7SwizzleILi3ELi4ELi3EEENS4_18smem_ptr_flag_bitsILi16EEENSU_INS5_IJNSA_ILi8EEENSA_ILi64EEEEEENS5_IJS1A_SB_EEEEEEEvNS4_8identityES13_S1E_vS1F_EENS_8epilogue10collective6detail29Sm90TmaWarpSpecializedAdapterINS1I_15DefaultEpilogueISJ_SK_SK_NS1H_6thread17LinearCombinationISJ_Li1EffLNS1M_9ScaleType4KindE0ELNS_15FloatRoundStyleE2ESJ_EENS1_15EpilogueDefaultEEEEEvvEEEEvNT_6ParamsE)
        /*0200*/ 	.short	0x0210
        /*0202*/ 	.short	0x0470


	//----- nvinfo : EIATTR_SW_WAR
	.align		4
.L_43:
        /*0204*/ 	.byte	0x04, 0x36
        /*0206*/ 	.short	(.L_45 - .L_44)
.L_44:
        /*0208*/ 	.word	0x00000008
.L_45:


//--------------------- .nv.callgraph             --------------------------
	.section	.nv.callgraph,"",@"SHT_CUDA_CALLGRAPH"
	.align	4
	.sectionentsize	8
	.align		4
        /*0000*/ 	.word	0x00000000
	.align		4
        /*0004*/ 	.word	0xffffffff
	.align		4
        /*0008*/ 	.word	index@(_ZN7cutlass13device_kernelINS_4gemm6kernel13GemmUniversalIN4cute5tupleIJiiiiEEENS1_10collective13CollectiveMmaINS1_34MainloopSm90TmaGmmaWarpSpecializedILi2ENS5_IJNS4_1CILi1EEESB_SB_EEENS1_35KernelTmaWarpSpecializedCooperativeEEENS5_IJNSA_ILi256EEENSA_ILi192EEENSA_ILi128EEEEEENS_6half_tENS5_IJlSB_lEEESJ_SK_NS4_8TiledMMAINS4_8MMA_AtomIJNS4_4SM904GMMA26MMA_64x192x16_F32F16F16_SSILNSO_5MajorE0ELSQ_0ELNSO_7ScaleInE1ELSR_1EEEEEENS4_6LayoutINS5_IJNSA_ILi2EEESB_SB_EEENS5_IJSB_NSA_ILi0EEESX_EEEEENS5_IJNS4_10UnderscoreES10_S10_EEEEENS4_13SM90_TMA_LOADENS4_14ComposedLayoutINS4_7SwizzleILi3ELi4ELi3EEENS4_18smem_ptr_flag_bitsILi16EEENSU_INS5_IJNSA_ILi8EEENSA_ILi64EEEEEENS5_IJS1A_SB_EEEEEEEvNS4_8identityES13_S1E_vS1F_EENS_8epilogue10collective6detail29Sm90TmaWarpSpecializedAdapterINS1I_15DefaultEpilogueISJ_SK_SK_NS1H_6thread17LinearCombinationISJ_Li1EffLNS1M_9ScaleType4KindE0ELNS_15FloatRoundStyleE2ESJ_EENS1_15EpilogueDefaultEEEEEvvEEEEvNT_6ParamsE)
	.align		4
        /*000c*/ 	.word	index@(__assertfail)
	.align		4
        /*0010*/ 	.word	0x00000000
	.align		4
        /*0014*/ 	.word	0xfffffffe
	.align		4
        /*0018*/ 	.word	0x00000000
	.align		4
        /*001c*/ 	.word	0xfffffffd
	.align		4
        /*0020*/ 	.word	0x00000000
	.align		4
        /*0024*/ 	.word	0xfffffffc


//--------------------- .nv.constant4             --------------------------
	.section	.nv.constant4,"a",@progbits
	.align	8
	.align		8
.nv.constant4:
        /*0000*/ 	.dword	__assertfail
	.align		8
        /*0008*/ 	.dword	__unnamed_1
	.align		8
        /*0010*/ 	.dword	_ZN40_INTERNAL_f1589d08_4_k_cu_794ed679_198564cuda3std3__45__cpo5beginE
	.align		8
        /*0018*/ 	.dword	_ZN40_INTERNAL_f1589d08_4_k_cu_794ed679_198564cuda3std3__45__cpo3endE
	.align		8
        /*0020*/ 	.dword	_ZN40_INTERNAL_f1589d08_4_k_cu_794ed679_198564cuda3std3__45__cpo6cbeginE
	.align		8
        /*0028*/ 	.dword	_ZN40_INTERNAL_f1589d08_4_k_cu_794ed679_198564cuda3std3__45__cpo4cendE
	.align		8
        /*0030*/ 	.dword	_ZN40_INTERNAL_f1589d08_4_k_cu_794ed679_198564cuda3std3__442_GLOBAL__N__f1589d08_4_k_cu_794ed679_198566ignoreE
	.align		8
        /*0038*/ 	.dword	_ZN40_INTERNAL_f1589d08_4_k_cu_794ed679_198564cuda3std3__419piecewise_constructE
	.align		8
        /*0040*/ 	.dword	_ZN40_INTERNAL_f1589d08_4_k_cu_794ed679_198564cuda3std3__48in_placeE
	.align		8
        /*0048*/ 	.dword	_ZN40_INTERNAL_f1589d08_4_k_cu_794ed679_198564cuda3std6ranges3__45__cpo4swapE
	.align		8
        /*0050*/ 	.dword	_ZN40_INTERNAL_f1589d08_4_k_cu_794ed679_198564cuda3std6ranges3__45__cpo9iter_moveE
	.align		8
        /*0058*/ 	.dword	_ZN40_INTERNAL_f1589d08_4_k_cu_794ed679_198564cute7productE
	.align		8
        /*0060*/ 	.dword	_ZN40_INTERNAL_f1589d08_4_k_cu_794ed679_198564cute1_E
	.align		8
        /*0068*/ 	.dword	$str$22
	.align		8
        /*0070*/ 	.dword	$str$23


//--------------------- .text._ZN7cutlass13device_kernelINS_4gemm6kernel13GemmUniversalIN4cute5tupleIJiiiiEEENS1_10collective13CollectiveMmaINS1_34MainloopSm90TmaGmmaWarpSpecializedILi2ENS5_IJNS4_1CILi1EEESB_SB_EEENS1_35KernelTmaWarpSpecializedCooperativeEEENS5_IJNSA_ILi256EEENSA_ILi192EEENSA_ILi128EEEEEENS_6half_tENS5_IJlSB_lEEESJ_SK_NS4_8TiledMMAINS4_8MMA_AtomIJNS4_4SM904GMMA26MMA_64x192x16_F32F16F16_SSILNSO_5MajorE0ELSQ_0ELNSO_7ScaleInE1ELSR_1EEEEEENS4_6LayoutINS5_IJNSA_ILi2EEESB_SB_EEENS5_IJSB_NSA_ILi0EEESX_EEEEENS5_IJNS4_10UnderscoreES10_S10_EEEEENS4_13SM90_TMA_LOADENS4_14ComposedLayoutINS4_7SwizzleILi3ELi4ELi3EEENS4_18smem_ptr_flag_bitsILi16EEENSU_INS5_IJNSA_ILi8EEENSA_ILi64EEEEEENS5_IJS1A_SB_EEEEEEEvNS4_8identityES13_S1E_vS1F_EENS_8epilogue10collective6detail29Sm90TmaWarpSpecializedAdapterINS1I_15DefaultEpilogueISJ_SK_SK_NS1H_6thread17LinearCombinationISJ_Li1EffLNS1M_9ScaleType4KindE0ELNS_15FloatRoundStyleE2ESJ_EENS1_15EpilogueDefaultEEEEEvvEEEEvNT_6ParamsE --------------------------
	.section	.text._ZN7cutlass13device_kernelINS_4gemm6kernel13GemmUniversalIN4cute5tupleIJiiiiEEENS1_10collective13CollectiveMmaINS1_34MainloopSm90TmaGmmaWarpSpecializedILi2ENS5_IJNS4_1CILi1EEESB_SB_EEENS1_35KernelTmaWarpSpecializedCooperativeEEENS5_IJNSA_ILi256EEENSA_ILi192EEENSA_ILi128EEEEEENS_6half_tENS5_IJlSB_lEEESJ_SK_NS4_8TiledMMAINS4_8MMA_AtomIJNS4_4SM904GMMA26MMA_64x192x16_F32F16F16_SSILNSO_5MajorE0ELSQ_0ELNSO_7ScaleInE1ELSR_1EEEEEENS4_6LayoutINS5_IJNSA_ILi2EEESB_SB_EEENS5_IJSB_NSA_ILi0EEESX_EEEEENS5_IJNS4_10UnderscoreES10_S10_EEEEENS4_13SM90_TMA_LOADENS4_14ComposedLayoutINS4_7SwizzleILi3ELi4ELi3EEENS4_18smem_ptr_flag_bitsILi16EEENSU_INS5_IJNSA_ILi8EEENSA_ILi64EEEEEENS5_IJS1A_SB_EEEEEEEvNS4_8identityES13_S1E_vS1F_EENS_8epilogue10collective6detail29Sm90TmaWarpSpecializedAdapterINS1I_15DefaultEpilogueISJ_SK_SK_NS1H_6thread17LinearCombinationISJ_Li1EffLNS1M_9ScaleType4KindE0ELNS_15FloatRoundStyleE2ESJ_EENS1_15EpilogueDefaultEEEEEvvEEEEvNT_6ParamsE,"ax",@progbits
	.align	128
.text._ZN7cutlass13device_kernelINS_4gemm6kernel13GemmUniversalIN4cute5tupleIJiiiiEEENS1_10collective13CollectiveMmaINS1_34MainloopSm90TmaGmmaWarpSpecializedILi2ENS5_IJNS4_1CILi1EEESB_SB_EEENS1_35KernelTmaWarpSpecializedCooperativeEEENS5_IJNSA_ILi256EEENSA_ILi192EEENSA_ILi128EEEEEENS_6half_tENS5_IJlSB_lEEESJ_SK_NS4_8TiledMMAINS4_8MMA_AtomIJNS4_4SM904GMMA26MMA_64x192x16_F32F16F16_SSILNSO_5MajorE0ELSQ_0ELNSO_7ScaleInE1ELSR_1EEEEEENS4_6LayoutINS5_IJNSA_ILi2EEESB_SB_EEENS5_IJSB_NSA_ILi0EEESX_EEEEENS5_IJNS4_10UnderscoreES10_S10_EEEEENS4_13SM90_TMA_LOADENS4_14ComposedLayoutINS4_7SwizzleILi3ELi4ELi3EEENS4_18smem_ptr_flag_bitsILi16EEENSU_INS5_IJNSA_ILi8EEENSA_ILi64EEEEEENS5_IJS1A_SB_EEEEEEEvNS4_8identityES13_S1E_vS1F_EENS_8epilogue10collective6detail29Sm90TmaWarpSpecializedAdapterINS1I_15DefaultEpilogueISJ_SK_SK_NS1H_6thread17LinearCombinationISJ_Li1EffLNS1M_9ScaleType4KindE0ELNS_15FloatRoundStyleE2ESJ_EENS1_15EpilogueDefaultEEEEEvvEEEEvNT_6ParamsE:
        .type           _ZN7cutlass13device_kernelINS_4gemm6kernel13GemmUniversalIN4cute5tupleIJiiiiEEENS1_10collective13CollectiveMmaINS1_34MainloopSm90TmaGmmaWarpSpecializedILi2ENS5_IJNS4_1CILi1EEESB_SB_EEENS1_35KernelTmaWarpSpecializedCooperativeEEENS5_IJNSA_ILi256EEENSA_ILi192EEENSA_ILi128EEEEEENS_6half_tENS5_IJlSB_lEEESJ_SK_NS4_8TiledMMAINS4_8MMA_AtomIJNS4_4SM904GMMA26MMA_64x192x16_F32F16F16_SSILNSO_5MajorE0ELSQ_0ELNSO_7ScaleInE1ELSR_1EEEEEENS4_6LayoutINS5_IJNSA_ILi2EEESB_SB_EEENS5_IJSB_NSA_ILi0EEESX_EEEEENS5_IJNS4_10UnderscoreES10_S10_EEEEENS4_13SM90_TMA_LOADENS4_14ComposedLayoutINS4_7SwizzleILi3ELi4ELi3EEENS4_18smem_ptr_flag_bitsILi16EEENSU_INS5_IJNSA_ILi8EEENSA_ILi64EEEEEENS5_IJS1A_SB_EEEEEEEvNS4_8identityES13_S1E_vS1F_EENS_8epilogue10collective6detail29Sm90TmaWarpSpecializedAdapterINS1I_15DefaultEpilogueISJ_SK_SK_NS1H_6thread17LinearCombinationISJ_Li1EffLNS1M_9ScaleType4KindE0ELNS_15FloatRoundStyleE2ESJ_EENS1_15EpilogueDefaultEEEEEvvEEEEvNT_6ParamsE,@function
        .size           _ZN7cutlass13device_kernelINS_4gemm6kernel13GemmUniversalIN4cute5tupleIJiiiiEEENS1_10collective13CollectiveMmaINS1_34MainloopSm90TmaGmmaWarpSpecializedILi2ENS5_IJNS4_1CILi1EEESB_SB_EEENS1_35KernelTmaWarpSpecializedCooperativeEEENS5_IJNSA_ILi256EEENSA_ILi192EEENSA_ILi128EEEEEENS_6half_tENS5_IJlSB_lEEESJ_SK_NS4_8TiledMMAINS4_8MMA_AtomIJNS4_4SM904GMMA26MMA_64x192x16_F32F16F16_SSILNSO_5MajorE0ELSQ_0ELNSO_7ScaleInE1ELSR_1EEEEEENS4_6LayoutINS5_IJNSA_ILi2EEESB_SB_EEENS5_IJSB_NSA_ILi0EEESX_EEEEENS5_IJNS4_10UnderscoreES10_S10_EEEEENS4_13SM90_TMA_LOADENS4_14ComposedLayoutINS4_7SwizzleILi3ELi4ELi3EEENS4_18smem_ptr_flag_bitsILi16EEENSU_INS5_IJNSA_ILi8EEENSA_ILi64EEEEEENS5_IJS1A_SB_EEEEEEEvNS4_8identityES13_S1E_vS1F_EENS_8epilogue10collective6detail29Sm90TmaWarpSpecializedAdapterINS1I_15DefaultEpilogueISJ_SK_SK_NS1H_6thread17LinearCombinationISJ_Li1EffLNS1M_9ScaleType4KindE0ELNS_15FloatRoundStyleE2ESJ_EENS1_15EpilogueDefaultEEEEEvvEEEEvNT_6ParamsE,(.L_x_446 - _ZN7cutlass13device_kernelINS_4gemm6kernel13GemmUniversalIN4cute5tupleIJiiiiEEENS1_10collective13CollectiveMmaINS1_34MainloopSm90TmaGmmaWarpSpecializedILi2ENS5_IJNS4_1CILi1EEESB_SB_EEENS1_35KernelTmaWarpSpecializedCooperativeEEENS5_IJNSA_ILi256EEENSA_ILi192EEENSA_ILi128EEEEEENS_6half_tENS5_IJlSB_lEEESJ_SK_NS4_8TiledMMAINS4_8MMA_AtomIJNS4_4SM904GMMA26MMA_64x192x16_F32F16F16_SSILNSO_5MajorE0ELSQ_0ELNSO_7ScaleInE1ELSR_1EEEEEENS4_6LayoutINS5_IJNSA_ILi2EEESB_SB_EEENS5_IJSB_NSA_ILi0EEESX_EEEEENS5_IJNS4_10UnderscoreES10_S10_EEEEENS4_13SM90_TMA_LOADENS4_14ComposedLayoutINS4_7SwizzleILi3ELi4ELi3EEENS4_18smem_ptr_flag_bitsILi16EEENSU_INS5_IJNSA_ILi8EEENSA_ILi64EEEEEENS5_IJS1A_SB_EEEEEEEvNS4_8identityES13_S1E_vS1F_EENS_8epilogue10collective6detail29Sm90TmaWarpSpecializedAdapterINS1I_15DefaultEpilogueISJ_SK_SK_NS1H_6thread17LinearCombinationISJ_Li1EffLNS1M_9ScaleType4KindE0ELNS_15FloatRoundStyleE2ESJ_EENS1_15EpilogueDefaultEEEEEvvEEEEvNT_6ParamsE)
        .other          _ZN7cutlass13device_kernelINS_4gemm6kernel13GemmUniversalIN4cute5tupleIJiiiiEEENS1_10collective13CollectiveMmaINS1_34MainloopSm90TmaGmmaWarpSpecializedILi2ENS5_IJNS4_1CILi1EEESB_SB_EEENS1_35KernelTmaWarpSpecializedCooperativeEEENS5_IJNSA_ILi256EEENSA_ILi192EEENSA_ILi128EEEEEENS_6half_tENS5_IJlSB_lEEESJ_SK_NS4_8TiledMMAINS4_8MMA_AtomIJNS4_4SM904GMMA26MMA_64x192x16_F32F16F16_SSILNSO_5MajorE0ELSQ_0ELNSO_7ScaleInE1ELSR_1EEEEEENS4_6LayoutINS5_IJNSA_ILi2EEESB_SB_EEENS5_IJSB_NSA_ILi0EEESX_EEEEENS5_IJNS4_10UnderscoreES10_S10_EEEEENS4_13SM90_TMA_LOADENS4_14ComposedLayoutINS4_7SwizzleILi3ELi4ELi3EEENS4_18smem_ptr_flag_bitsILi16EEENSU_INS5_IJNSA_ILi8EEENSA_ILi64EEEEEENS5_IJS1A_SB_EEEEEEEvNS4_8identityES13_S1E_vS1F_EENS_8epilogue10collective6detail29Sm90TmaWarpSpecializedAdapterINS1I_15DefaultEpilogueISJ_SK_SK_NS1H_6thread17LinearCombinationISJ_Li1EffLNS1M_9ScaleType4KindE0ELNS_15FloatRoundStyleE2ESJ_EENS1_15EpilogueDefaultEEEEEvvEEEEvNT_6ParamsE,@"STO_CUDA_ENTRY STV_DEFAULT"
_ZN7cutlass13device_kernelINS_4gemm6kernel13GemmUniversalIN4cute5tupleIJiiiiEEENS1_10collective13CollectiveMmaINS1_34MainloopSm90TmaGmmaWarpSpecializedILi2ENS5_IJNS4_1CILi1EEESB_SB_EEENS1_35KernelTmaWarpSpecializedCooperativeEEENS5_IJNSA_ILi256EEENSA_ILi192EEENSA_ILi128EEEEEENS_6half_tENS5_IJlSB_lEEESJ_SK_NS4_8TiledMMAINS4_8MMA_AtomIJNS4_4SM904GMMA26MMA_64x192x16_F32F16F16_SSILNSO_5MajorE0ELSQ_0ELNSO_7ScaleInE1ELSR_1EEEEEENS4_6LayoutINS5_IJNSA_ILi2EEESB_SB_EEENS5_IJSB_NSA_ILi0EEESX_EEEEENS5_IJNS4_10UnderscoreES10_S10_EEEEENS4_13SM90_TMA_LOADENS4_14ComposedLayoutINS4_7SwizzleILi3ELi4ELi3EEENS4_18smem_ptr_flag_bitsILi16EEENSU_INS5_IJNSA_ILi8EEENSA_ILi64EEEEEENS5_IJS1A_SB_EEEEEEEvNS4_8identityES13_S1E_vS1F_EENS_8epilogue10collective6detail29Sm90TmaWarpSpecializedAdapterINS1I_15DefaultEpilogueISJ_SK_SK_NS1H_6thread17LinearCombinationISJ_Li1EffLNS1M_9ScaleType4KindE0ELNS_15FloatRoundStyleE2ESJ_EENS1_15EpilogueDefaultEEEEEvvEEEEvNT_6ParamsE:
[----:B------:R-:W0:Y:S01]  /*0000*/  LDC R1, c[0x0][0x28] ;  /* 0x00000a00ff017b82 */ /* 0x000e220000000800 */
[----:B------:R-:W1:Y:S01]  /*0010*/  S2R R2, SR_TID.X ;  /* 0x0000000000027919 */ /* 0x000e620000002100 */
[----:B------:R-:W-:Y:S01]  /*0020*/  ELECT P0, URZ, PT ;  /* 0x00000000003f782f */ /* 0x000fe20003800000 */
[----:B------:R-:W-:Y:S01]  /*0030*/  BSSY B0, `(.L_x_0) ;  /* 0x0000015000007945 */ /* 0x000fe20003800000 */
[--C-:B-1----:R-:W-:Y:S02]  /*0040*/  SHF.R.U32.HI R0, RZ, 0x5, R2.reuse ;  /* 0x00000005ff007819 */ /* 0x102fe40000011602 */
[----:B------:R-:W-:-:S03]  /*0050*/  SHF.R.U32.HI R18, RZ, 0x7, R2 ;  /* 0x00000007ff127819 */ /* 0x000fc60000011602 */
[----:B------:R-:W1:Y:S04]  /*0060*/  SHFL.IDX PT, R4, R0, RZ, 0x1f ;  /* 0x00001fff00047589 */ /* 0x000e6800000e0000 */
[----:B------:R-:W2:Y:S01]  /*0070*/  SHFL.IDX PT, R3, R18, RZ, 0x1f ;  /* 0x00001fff12037589 */ /* 0x000ea200000e0000 */
[----:B-1----:R-:W-:Y:S02]  /*0080*/  R2UR UR10, R4 ;  /* 0x00000000040a72ca */ /* 0x002fe400000e0000 */
[----:B--2---:R-:W-:-:S11]  /*0090*/  R2UR UR5, R3 ;  /* 0x00000000030572ca */ /* 0x004fd600000e0000 */
[----:B------:R-:W-:Y:S02]  /*00a0*/  USHF.R.S32.HI UR4, URZ, 0x1f, UR10 ;  /* 0x0000001f3f047899 */ /* 0x000fe4000801140a */
[----:B------:R-:W-:Y:S02]  /*00b0*/  ISETP.NE.OR P0, PT, RZ, UR10, !P0 ;  /* 0x0000000aff007c0c */ /* 0x000fe4000c705670 */
[----:B------:R-:W-:-:S04]  /*00c0*/  ULEA.HI UR4, UR4, UR10, URZ, 0x2 ;  /* 0x0000000a04047291 */ /* 0x000fc8000f8f103f */
[----:B------:R-:W-:-:S04]  /*00d0*/  ULOP3.LUT UR4, UR4, 0xfffffffc, URZ, 0xc0, !UPT ;  /* 0xfffffffc04047892 */ /* 0x000fc8000f8ec03f */
[----:B------:R-:W-:-:S03]  /*00e0*/  UIADD3 UR10, UR10, -UR4, URZ ;  /* 0x800000040a0a7290 */ /* 0x000fc6000fffe03f */
[----:B0-----:R-:W-:Y:S09]  /*00f0*/  @P0 BRA `(.L_x_1) ;  /* 0x0000000000200947 */ /* 0x001ff20003800000 */
[----:B------:R-:W-:Y:S02]  /*0100*/  ULDC.64 UR6, c[0x0][0x198] ;  /* 0x0000660000067ab9 */ /* 0x000fe40000000a00 */
[----:B------:R-:W-:Y:S02]  /*0110*/  UIADD3 UR8, UP0, UR6, 0xf0, URZ ;  /* 0x000000f006087890 */ /* 0x000fe4000ff1e03f */
[----:B------:R-:W-:Y:S02]  /*0120*/  UIADD3 UR6, UP1, UR6, 0x1f0, URZ ;  /* 0x000001f006067890 */ /* 0x000fe4000ff3e03f */
[----:B------:R-:W-:Y:S02]  /*0130*/  UIADD3.X UR9, URZ, UR7, URZ, UP0, !UPT ;  /* 0x000000073f097290 */ /* 0x000fe400087fe43f */
[----:B------:R-:W-:-:S07]  /*0140*/  UIADD3.X UR7, URZ, UR7, URZ, UP1, !UPT ;  /* 0x000000073f077290 */ /* 0x000fce0008ffe43f */
[----:B------:R0:W-:Y:S02]  /*0150*/  UTMACCTL.PF [UR8] ;  /* 0x00000000080079b9 */ /* 0x0001e40008040000 */
[----:B------:R0:W-:Y:S02]  /*0160*/  UTMACCTL.PF [UR6] ;  /* 0x00000000060079b9 */ /* 0x0001e40008040000 */
[----:B0-----:R-:W-:Y:S01]  /*0170*/  NOP ;  /* 0x0000000000007918 */ /* 0x001fe20000000000 */
.L_x_1:
[----:B------:R-:W-:Y:S05]  /*0180*/  BSYNC B0 ;  /* 0x0000000000007941 */ /* 0x000fea0003800000 */
.L_x_0:
[----:B------:R-:W0:Y:S01]  /*0190*/  SHFL.IDX PT, R3, R0, RZ, 0x1f ;  /* 0x00001fff00037589 */ /* 0x000e2200000e0000 */
[----:B------:R-:W-:Y:S01]  /*01a0*/  UISETP.NE.AND UP0, UPT, UR10, 0x3, UPT ;  /* 0x000000030a00788c */ /* 0x000fe2000bf05270 */
[----:B------:R-:W-:Y:S01]  /*01b0*/  ISETP.NE.AND P1, PT, RZ, UR5, PT ;  /* 0x00000005ff007c0c */ /* 0x000fe2000bf25270 */
[----:B------:R-:W-:Y:S02]  /*01c0*/  UIADD3 UR18, UR5, -0x1, URZ ;  /* 0xffffffff05127890 */ /* 0x000fe4000fffe03f */
[----:B------:R-:W-:Y:S02]  /*01d0*/  UISETP.EQ.OR UP0, UPT, UR10, URZ, !UP0 ;  /* 0x0000003f0a00728c */ /* 0x000fe4000c702670 */
[----:B------:R-:W-:Y:S02]  /*01e0*/  UISETP.GE.U32.AND UP1, UPT, UR18, 0x2, UPT ;  /* 0x000000021200788c */ /* 0x000fe4000bf26070 */
[----:B------:R-:W-:-:S04]  /*01f0*/  UISETP.EQ.AND UP0, UPT, UR5, URZ, UP0 ;  /* 0x0000003f0500728c */ /* 0x000fc80008702270 */
[----:B------:R-:W-:-:S04]  /*0200*/  USEL UR38, URZ, 0x1, !UP0 ;  /* 0x000000013f267887 */ /* 0x000fc8000c000000 */
[----:B------:R-:W-:Y:S01]  /*0210*/  USEL UR38, UR38, 0x2, UP1 ;  /* 0x0000000226267887 */ /* 0x000fe20008800000 */
[----:B0-----:R-:W-:-:S13]  /*0220*/  ISETP.NE.AND P0, PT, R3, RZ, PT ;  /* 0x000000ff0300720c */ /* 0x001fda0003f05270 */
[----:B------:R-:W-:Y:S05]  /*0230*/  @P0 BRA `(.L_x_2) ;  /* 0x0000000000480947 */ /* 0x000fea0003800000 */
[----:B------:R-:W0:Y:S01]  /*0240*/  S2UR UR8, SR_CgaCtaId ;  /* 0x00000000000879c3 */ /* 0x000e220000008800 */
[----:B------:R-:W-:Y:S01]  /*0250*/  UMOV UR4, 0x400 ;  /* 0x0000040000047882 */ /* 0x000fe20000000000 */
[----:B------:R-:W-:Y:S01]  /*0260*/  UMOV UR5, 0x1 ;  /* 0x0000000100057882 */ /* 0x000fe20000000000 */
[----:B------:R-:W-:Y:S01]  /*0270*/  UMOV UR6, 0x100 ;  /* 0x0000010000067882 */ /* 0x000fe20000000000 */
[----:B------:R-:W-:Y:S01]  /*0280*/  ELECT P0, URZ, PT ;  /* 0x00000000003f782f */ /* 0x000fe20003800000 */
[----:B------:R-:W-:-:S04]  /*0290*/  UIADD3 UR6, -UR6, 0x100000, URZ ;  /* 0x0010000006067890 */ /* 0x000fc8000fffe13f */
[----:B------:R-:W-:Y:S02]  /*02a0*/  USHF.L.U32 UR7, UR6, 0xb, URZ ;  /* 0x0000000b06077899 */ /* 0x000fe4000800063f */
[----:B------:R-:W-:Y:S02]  /*02b0*/  USHF.L.U32 UR6, UR6, 0x1, URZ ;  /* 0x0000000106067899 */ /* 0x000fe4000800063f */
[----:B0-----:R-:W-:Y:S02]  /*02c0*/  ULEA UR8, UR8, UR4, 0x18 ;  /* 0x0000000408087291 */ /* 0x001fe4000f8ec03f */
[----:B------:R-:W-:-:S04]  /*02d0*/  UIADD3 UR4, -UR5, 0x100000, URZ ;  /* 0x0010000005047890 */ /* 0x000fc8000fffe13f */
[----:B------:R-:W-:Y:S02]  /*02e0*/  USHF.L.U32 UR5, UR4, 0xb, URZ ;  /* 0x0000000b04057899 */ /* 0x000fe4000800063f */
[----:B------:R-:W-:Y:S01]  /*02f0*/  USHF.L.U32 UR4, UR4, 0x1, URZ ;  /* 0x0000000104047899 */ /* 0x000fe2000800063f */
[----:B------:R-:W0:Y:S11]  /*0300*/  FENCE.VIEW.ASYNC.S ;  /* 0x00000000000073c6 */ /* 0x000e360000000000 */
[----:B0-----:R0:W1:Y:S01]  /*0310*/  SYNCS.EXCH.64 URZ, [UR8], UR4 ;  /* 0x00000004083f75b2 */ /* 0x0010620008000100 */
[----:B------:R0:W2:Y:S01]  /*0320*/  SYNCS.EXCH.64 URZ, [UR8+0x10], UR6 ;  /* 0x00001006083f75b2 */ /* 0x0000a20008000100 */
[----:B------:R0:W3:Y:S01]  /*0330*/  SYNCS.EXCH.64 URZ, [UR8+0x8], UR4 ;  /* 0x00000804083f75b2 */ /* 0x0000e20008000100 */
[----:B------:R0:W4:Y:S01]  /*0340*/  SYNCS.EXCH.64 URZ, [UR8+0x18], UR6 ;  /* 0x00001806083f75b2 */ /* 0x0001220008000100 */
[----:B------:R-:W-:Y:S01]  /*0350*/  NOP ;  /* 0x0000000000007918 */ /* 0x000fe20000000000 */
.L_x_2:
[----:B------:R-:W5:Y:S01]  /*0360*/  SHFL.IDX PT, R0, R0, RZ, 0x1f ;  /* 0x00001fff00007589 */ /* 0x000f6200000e0000 */
[----:B------:R-:W-:Y:S01]  /*0370*/  ELECT P0, URZ, PT ;  /* 0x00000000003f782f */ /* 0x000fe20003800000 */
[----:B------:R-:W1:Y:S01]  /*0380*/  S2UR UR17, SR_CTAID.Y ;  /* 0x00000000001179c3 */ /* 0x000e620000002600 */
[----:B0-----:R-:W-:Y:S01]  /*0390*/  ULDC UR5, c[0x0][0x65c] ;  /* 0x0001970000057ab9 */ /* 0x001fe20000000800 */
[----:B------:R-:W-:Y:S01]  /*03a0*/  UMOV UR12, 0x20 ;  /* 0x00000020000c7882 */ /* 0x000fe20000000000 */
[----:B------:R-:W-:Y:S01]  /*03b0*/  UISETP.NE.AND UP2, UPT, UR5, 0x1, UPT ;  /* 0x000000010500788c */ /* 0x000fe2000bf45270 */
[----:B------:R-:W-:Y:S01]  /*03c0*/  NOP ;  /* 0x0000000000007918 */ /* 0x000fe20000000000 */
[----:B------:R-:W-:Y:S02]  /*03d0*/  NOP ;  /* 0x0000000000007918 */ /* 0x000fe40000000000 */
[----:B------:R-:W-:Y:S01]  /*03e0*/  UP2UR UR39, UPR, URZ, 0x4 ;  /* 0x000000043f277883 */ /* 0x000fe20008000000 */
[----:B------:R-:W0:Y:S01]  /*03f0*/  S2UR UR4, SR_CTAID.X ;  /* 0x00000000000479c3 */ /* 0x000e220000002500 */
[----:B------:R-:W-:-:S02]  /*0400*/  PLOP3.LUT P2, PT, PT, PT, UP2, 0x80, 0x0 ;  /* 0x000000000000781c */ /* 0x000fc40003f4f028 */
[----:B------:R-:W-:Y:S02]  /*0410*/  PLOP3.LUT P3, PT, PT, PT, UP2, 0x80, 0x0 ;  /* 0x000000000000781c */ /* 0x000fe40003f6f028 */
[----:B------:R-:W-:Y:S01]  /*0420*/  PLOP3.LUT P4, PT, PT, PT, UP2, 0x80, 0x0 ;  /* 0x000000000000781c */ /* 0x000fe20003f8f028 */
[----:B------:R-:W-:Y:S01]  /*0430*/  @UP2 ULDC UR14, c[0x0][0x10] ;  /* 0x00000400000e2ab9 */ /* 0x000fe20000000800 */
[----:B------:R-:W-:Y:S01]  /*0440*/  @UP2 UMOV UR9, URZ ;  /* 0x0000003f00092c82 */ /* 0x000fe20008000000 */
[----:B------:R-:W-:Y:S01]  /*0450*/  @!UP2 ULDC UR11, c[0x0][0xc] ;  /* 0x00000300000baab9 */ /* 0x000fe20000000800 */
[----:B-----5:R-:W-:Y:S01]  /*0460*/  ISETP.NE.OR P0, PT, R0, RZ, !P0 ;  /* 0x000000ff0000720c */ /* 0x020fe20004705670 */
[----:B-1----:R-:W-:Y:S02]  /*0470*/  @UP2 UMOV UR7, UR17 ;  /* 0x0000001100072c82 */ /* 0x002fe40008000000 */
[----:B------:R-:W-:Y:S01]  /*0480*/  @UP2 UMOV UR8, UR7 ;  /* 0x0000000700082c82 */ /* 0x000fe20008000000 */
[----:B------:R-:W-:Y:S01]  /*0490*/  @!UP2 UMOV UR7, UR17 ;  /* 0x000000110007ac82 */ /* 0x000fe20008000000 */
[----:B0-----:R-:W-:-:S08]  /*04a0*/  @UP2 UIMAD.WIDE.U32 UR14, UR4, UR14, UR8 ;  /* 0x0000000e040e22a5 */ /* 0x001fd0000f8e0008 */
[----:B------:R-:W-:Y:S01]  /*04b0*/  VOTEU.ALL UP0, P0 ;  /* 0x00000000003f7886 */ /* 0x000fe20000000000 */
[----:B------:R-:W-:Y:S01]  /*04c0*/  VOTEU.ALL UP1, P0 ;  /* 0x00000000003f7886 */ /* 0x000fe20000020000 */
[----:B------:R-:W-:-:S03]  /*04d0*/  IMAD.U32 R17, RZ, RZ, UR15 ;  /* 0x0000000fff117e24 */ /* 0x000fc6000f8e00ff */
[----:B------:R-:W0:Y:S01]  /*04e0*/  @!UP0 S2UR UR6, SR_CgaCtaId ;  /* 0x00000000000689c3 */ /* 0x000e220000008800 */
[----:B------:R-:W-:Y:S01]  /*04f0*/  @!UP0 UMOV UR5, 0x400 ;  /* 0x0000040000058882 */ /* 0x000fe20000000000 */
[----:B------:R-:W-:-:S04]  /*0500*/  @!UP0 UIADD3 UR12, -UR12, 0x100000, URZ ;  /* 0x001000000c0c8890 */ /* 0x000fc8000fffe13f */
[----:B------:R-:W-:Y:S02]  /*0510*/  @!UP0 USHF.L.U32 UR13, UR12, 0xb, URZ ;  /* 0x0000000b0c0d8899 */ /* 0x000fe4000800063f */
[----:B------:R-:W-:Y:S01]  /*0520*/  @!UP0 USHF.L.U32 UR12, UR12, 0x1, URZ ;  /* 0x000000010c0c8899 */ /* 0x000fe2000800063f */
[----:B------:R-:W-:Y:S01]  /*0530*/  IMAD.U32 R16, RZ, RZ, UR14 ;  /* 0x0000000eff107e24 */ /* 0x000fe2000f8e00ff */
[----:B0-----:R-:W-:Y:S01]  /*0540*/  @!UP0 ULEA UR16, UR6, UR5, 0x18 ;  /* 0x0000000506108291 */ /* 0x001fe2000f8ec03f */
[----:B------:R-:W-:Y:S02]  /*0550*/  VOTEU.ALL UP0, P0 ;  /* 0x00000000003f7886 */ /* 0x000fe40000000000 */
[----:B------:R-:W-:Y:S01]  /*0560*/  UMOV UR5, URZ ;  /* 0x0000003f00057c82 */ /* 0x000fe20008000000 */
[----:B------:R-:W-:Y:S01]  /*0570*/  @UP2 UMOV UR6, URZ ;  /* 0x0000003f00062c82 */ /* 0x000fe20008000000 */
[----:B------:R-:W-:Y:S01]  /*0580*/  @!UP2 UIMAD.WIDE.U32 UR8, UR11, UR7, UR4 ;  /* 0x000000070b08a2a5 */ /* 0x000fe2000f8e0004 */
[----:B------:R-:W-:Y:S01]  /*0590*/  PLOP3.LUT P0, PT, PT, PT, UP2, 0x80, 0x0 ;  /* 0x000000000000781c */ /* 0x000fe20003f0f028 */
[----:B------:R-:W-:-:S04]  /*05a0*/  @UP2 UIADD3 UR6, UR15, UR6, URZ ;  /* 0x000000060f062290 */ /* 0x000fc8000fffe03f */
[----:B------:R-:W-:Y:S01]  /*05b0*/  IMAD.U32 R4, RZ, RZ, UR8 ;  /* 0x00000008ff047e24 */ /* 0x000fe2000f8e00ff */
[----:B------:R-:W0:Y:S02]  /*05c0*/  FENCE.VIEW.ASYNC.S ;  /* 0x00000000000073c6 */ /* 0x000e240000000000 */
[----:B0-----:R0:W2:Y:S01]  /*05d0*/  @!UP0 SYNCS.EXCH.64 URZ, [UR16+0x30], UR12 ;  /* 0x0000300c103f85b2 */ /* 0x0010a20008000100 */
[----:B------:R-:W-:Y:S01]  /*05e0*/  IMAD.U32 R7, RZ, RZ, UR9 ;  /* 0x00000009ff077e24 */ /* 0x000fe2000f8e00ff */
[----:B------:R-:W-:Y:S01]  /*05f0*/  MOV R6, UR8 ;  /* 0x0000000800067c02 */ /* 0x000fe20008000f00 */
[----:B------:R-:W-:Y:S02]  /*0600*/  @P2 IMAD.U32 R17, RZ, RZ, UR6 ;  /* 0x00000006ff112e24 */ /* 0x000fe4000f8e00ff */
[----:B------:R-:W-:Y:S02]  /*0610*/  IMAD.U32 R5, RZ, RZ, UR9 ;  /* 0x00000009ff057e24 */ /* 0x000fe4000f8e00ff */
[----:B------:R-:W-:-:S02]  /*0620*/  @!P3 IMAD.MOV.U32 R16, RZ, RZ, R4 ;  /* 0x000000ffff10b224 */ /* 0x000fc400078e0004 */
[----:B------:R-:W-:Y:S01]  /*0630*/  @!P4 IMAD.MOV.U32 R17, RZ, RZ, R7 ;  /* 0x000000ffff11c224 */ /* 0x000fe200078e0007 */
[----:B------:R0:W2:Y:S01]  /*0640*/  @!UP1 SYNCS.EXCH.64 URZ, [UR16+0x38], UR12 ;  /* 0x0000380c103f95b2 */ /* 0x0000a20008000100 */
[----:B------:R-:W-:Y:S01]  /*0650*/  NOP ;  /* 0x0000000000007918 */ /* 0x000fe20000000000 */
[----:B--234-:R-:W-:Y:S06]  /*0660*/  BAR.SYNC.DEFER_BLOCKING 0x0 ;  /* 0x0000000000007b1d */ /* 0x01cfec0000010000 */
[----:B------:R-:W-:Y:S05]  /*0670*/  @!P1 BRA `(.L_x_3) ;  /* 0x000000ec00249947 */ /* 0x000fea0003800000 */
[----:B------:R-:W-:-:S06]  /*0680*/  UISETP.GT.U32.AND UP0, UPT, UR18, 0x1, UPT ;  /* 0x000000011200788c */ /* 0x000fcc000bf04070 */
[----:B------:R-:W-:-:S13]  /*0690*/  PLOP3.LUT P0, PT, PT, PT, UP0, 0x80, 0x0 ;  /* 0x000000000000781c */ /* 0x000fda0003f0f008 */
[----:B0-----:R-:W-:Y:S05]  /*06a0*/  @P0 EXIT ;  /* 0x000000000000094d */ /* 0x001fea0003800000 */
[----:B------:R-:W-:Y:S01]  /*06b0*/  ULDC.64 UR8, c[0x0][0x650] ;  /* 0x0001940000087ab9 */ /* 0x000fe20000000a00 */
[----:B------:R-:W-:Y:S01]  /*06c0*/  UMOV UR40, 0xffffffff ;  /* 0xffffffff00287882 */ /* 0x000fe20000000000 */
[----:B------:R-:W-:Y:S01]  /*06d0*/  ISETP.GE.U32.AND P0, PT, R16, UR8, PT ;  /* 0x0000000810007c0c */ /* 0x000fe2000bf06070 */
[----:B------:R-:W-:Y:S01]  /*06e0*/  UMOV UR41, 0xffffffff ;  /* 0xffffffff00297882 */ /* 0x000fe20000000000 */
[----:B------:R-:W-:Y:S01]  /*06f0*/  UMOV UR42, 0xffffffff ;  /* 0xffffffff002a7882 */ /* 0x000fe20000000000 */
[----:B------:R-:W-:Y:S02]  /*0700*/  PRMT R0, RZ, 0x7610, R0 ;  /* 0x00007610ff007816 */ /* 0x000fe40000000000 */
[----:B------:R-:W-:-:S13]  /*0710*/  ISETP.GE.U32.AND.EX P0, PT, R17, UR9, PT, P0 ;  /* 0x0000000911007c0c */ /* 0x000fda000bf06100 */
[----:B------:R-:W-:Y:S05]  /*0720*/  @P0 BRA `(.L_x_4) ;  /* 0x0000000400800947 */ /* 0x000fea0003800000 */
[----:B------:R-:W-:Y:S01]  /*0730*/  I2FP.F32.U32 R0, UR4 ;  /* 0x0000000400007c45 */ /* 0x000fe20008201000 */
[----:B------:R-:W-:Y:S01]  /*0740*/  ULDC.64 UR16, c[0x0][0x628] ;  /* 0x00018a0000107ab9 */ /* 0x000fe20000000a00 */
[----:B------:R-:W-:Y:S01]  /*0750*/  ULDC UR6, c[0x0][0x150] ;  /* 0x0000540000067ab9 */ /* 0x000fe20000000800 */
[----:B------:R-:W-:Y:S01]  /*0760*/  ISETP.NE.U32.AND P0, PT, RZ, UR16, PT ;  /* 0x00000010ff007c0c */ /* 0x000fe2000bf05070 */
[----:B------:R-:W-:Y:S01]  /*0770*/  ULDC UR15, c[0x0][0x630] ;  /* 0x00018c00000f7ab9 */ /* 0x000fe20000000800 */
[----:B------:R-:W-:Y:S01]  /*0780*/  FMUL R0, R0, UR6 ;  /* 0x0000000600007c20 */ /* 0x000fe20008400000 */
[----:B------:R-:W-:Y:S01]  /*0790*/  R2UR UR18, R16 ;  /* 0x00000000101272ca */ /* 0x000fe200000e0000 */
[----:B------:R-:W-:Y:S01]  /*07a0*/  ULDC UR20, c[0x0][0x154] ;  /* 0x0000550000147ab9 */ /* 0x000fe20000000800 */
[----:B------:R-:W-:Y:S01]  /*07b0*/  ISETP.NE.AND.EX P0, PT, RZ, UR17, PT, P0 ;  /* 0x00000011ff007c0c */ /* 0x000fe2000bf05300 */
[----:B------:R0:W1:Y:S01]  /*07c0*/  F2I.U32.TRUNC.NTZ R3, R0 ;  /* 0x0000000000037305 */ /* 0x000062000020f000 */
[----:B------:R-:W-:-:S02]  /*07d0*/  R2UR UR19, R17 ;  /* 0x00000000111372ca */ /* 0x000fc400000e0000 */
[----:B------:R-:W-:Y:S02]  /*07e0*/  R2UR UR8, R16 ;  /* 0x00000000100872ca */ /* 0x000fe400000e0000 */
[----:B------:R-:W-:-:S07]  /*07f0*/  R2UR UR9, R17 ;  /* 0x00000000110972ca */ /* 0x000fce00000e0000 */
[----:B0-----:R-:W-:Y:S08]  /*0800*/  @!P0 BRA `(.L_x_5) ;  /* 0x0000000000308947 */ /* 0x001ff00003800000 */
[----:B------:R-:W-:Y:S01]  /*0810*/  R2UR UR8, R16 ;  /* 0x00000000100872ca */ /* 0x000fe200000e0000 */
[----:B------:R-:W-:Y:S01]  /*0820*/  ULDC UR6, c[0x0][0x634] ;  /* 0x00018d0000067ab9 */ /* 0x000fe20000000800 */
[----:B------:R-:W-:-:S11]  /*0830*/  R2UR UR14, R17 ;  /* 0x00000000110e72ca */ /* 0x000fd600000e0000 */
[----:B------:R-:W-:-:S04]  /*0840*/  UIADD3 UR6, UP0, UR8, UR6, URZ ;  /* 0x0000000608067290 */ /* 0x000fc8000ff1e03f */
[----:B------:R-:W-:-:S04]  /*0850*/  UIADD3.X UR14, URZ, UR14, URZ, UP0, !UPT ;  /* 0x0000000e3f0e7290 */ /* 0x000fc800087fe43f */
[----:B------:R-:W-:-:S04]  /*0860*/  UIMAD.WIDE.U32 UR8, UR14, UR16, URZ ;  /* 0x000000100e0872a5 */ /* 0x000fc8000f8e003f */
[----:B------:R-:W-:Y:S02]  /*0870*/  UIMAD.WIDE.U32 UR10, UP0, UR6, UR17, UR8 ;  /* 0x00000011060a72a5 */ /* 0x000fe4000f800008 */
[----:B------:R-:W-:Y:S02]  /*0880*/  UIMAD.WIDE.U32 UR8, UR6, UR16, URZ ;  /* 0x00000010060872a5 */ /* 0x000fe4000f8e003f */
[----:B------:R-:W-:Y:S02]  /*0890*/  UIADD3.X UR13, URZ, URZ, URZ, UP0, !UPT ;  /* 0x0000003f3f0d7290 */ /* 0x000fe400087fe43f */
[----:B------:R-:W-:Y:S01]  /*08a0*/  UIADD3 URZ, UP0, UR9, UR10, URZ ;  /* 0x0000000a093f7290 */ /* 0x000fe2000ff1e03f */
[----:B------:R-:W-:-:S03]  /*08b0*/  UMOV UR12, UR11 ;  /* 0x0000000b000c7c82 */ /* 0x000fc60008000000 */
[----:B------:R-:W-:-:S12]  /*08c0*/  UIMAD.WIDE.U32.X UR8, UR14, UR17, UR12, UP0 ;  /* 0x000000110e0872a5 */ /* 0x000fd800080e040c */
.L_x_5:
[----:B------:R-:W-:Y:S01]  /*08d0*/  USHF.R.U64 UR42, UR8, UR15, UR9 ;  /* 0x0000000f082a7299 */ /* 0x000fe20008001209 */
[----:B------:R-:W-:Y:S01]  /*08e0*/  I2FP.F32.U32 R0, UR7 ;  /* 0x0000000700007c45 */ /* 0x000fe20008201000 */
[----:B------:R-:W-:Y:S01]  /*08f0*/  USHF.R.U32.HI UR5, URZ, UR15, UR9 ;  /* 0x0000000f3f057299 */ /* 0x000fe20008011609 */
[----:B-1----:R-:W-:Y:S01]  /*0900*/  R2UR UR12, R3 ;  /* 0x00000000030c72ca */ /* 0x002fe200000e0000 */
[----:B------:R-:W-:Y:S02]  /*0910*/  UIADD3 UR6, UP0, URZ, -UR42, URZ ;  /* 0x8000002a3f067290 */ /* 0x000fe4000ff1e03f */
[----:B------:R-:W-:Y:S01]  /*0920*/  FMUL R0, R0, UR20 ;  /* 0x0000001400007c20 */ /* 0x000fe20008400000 */
[----:B------:R-:W-:Y:S01]  /*0930*/  ULDC.64 UR8, c[0x0][0x620] ;  /* 0x0001880000087ab9 */ /* 0x000fe20000000a00 */
[----:B------:R-:W-:Y:S01]  /*0940*/  UIADD3.X UR5, URZ, ~UR5, URZ, UP0, !UPT ;  /* 0x800000053f057290 */ /* 0x000fe200087fe43f */
[----:B------:R-:W-:Y:S01]  /*0950*/  UMOV UR10, UR18 ;  /* 0x00000012000a7c82 */ /* 0x000fe20008000000 */
[----:B------:R-:W-:-:S02]  /*0960*/  UMOV UR11, UR19 ;  /* 0x00000013000b7c82 */ /* 0x000fc40008000000 */
[----:B------:R-:W-:Y:S01]  /*0970*/  UIMAD UR5, UR5, UR8, URZ ;  /* 0x00000008050572a4 */ /* 0x000fe2000f8e023f */
[----:B------:R-:W0:Y:S01]  /*0980*/  F2I.U32.TRUNC.NTZ R0, R0 ;  /* 0x0000000000007305 */ /* 0x000e22000020f000 */
[----:B------:R-:W-:Y:S02]  /*0990*/  UIMAD.WIDE.U32 UR10, UR6, UR8, UR10 ;  /* 0x00000008060a72a5 */ /* 0x000fe4000f8e000a */
[----:B------:R-:W-:Y:S01]  /*09a0*/  UIMAD UR6, UR6, UR9, UR5 ;  /* 0x00000009060672a4 */ /* 0x000fe2000f8e0205 */
[----:B------:R-:W-:Y:S01]  /*09b0*/  ULDC UR21, c[0x0][0x658] ;  /* 0x0001960000157ab9 */ /* 0x000fe20000000800 */
[----:B------:R-:W-:Y:S02]  /*09c0*/  UMOV UR19, 0xffffffff ;  /* 0xffffffff00137882 */ /* 0x000fe40000000000 */
[----:B------:R-:W-:Y:S01]  /*09d0*/  UIADD3 UR6, UR11, UR6, URZ ;  /* 0x000000060b067290 */ /* 0x000fe2000fffe03f */
[----:B------:R-:W-:Y:S01]  /*09e0*/  ULDC UR15, c[0x0][0x618] ;  /* 0x00018600000f7ab9 */ /* 0x000fe20000000800 */
[----:B------:R-:W-:Y:S01]  /*09f0*/  ULDC.64 UR8, c[0x0][0x640] ;  /* 0x0001900000087ab9 */ /* 0x000fe20000000a00 */
[----:B------:R-:W-:Y:S01]  /*0a00*/  USHF.L.U32 UR11, UR19, UR21, URZ ;  /* 0x00000015130b7299 */ /* 0x000fe2000800063f */
[----:B------:R-:W-:Y:S01]  /*0a10*/  ISETP.NE.U32.AND P0, PT, RZ, UR8, PT ;  /* 0x00000008ff007c0c */ /* 0x000fe2000bf05070 */
[----:B------:R-:W-:-:S02]  /*0a20*/  USHF.R.U64 UR19, UR10, UR15, UR6 ;  /* 0x0000000f0a137299 */ /* 0x000fc40008001206 */
[----:B------:R-:W-:Y:S01]  /*0a30*/  USHF.R.U32.HI UR10, URZ, UR15, UR6 ;  /* 0x0000000f3f0a7299 */ /* 0x000fe20008011606 */
[----:B0-----:R-:W-:Y:S01]  /*0a40*/  R2UR UR14, R0 ;  /* 0x00000000000e72ca */ /* 0x001fe200000e0000 */
[----:B------:R-:W-:Y:S01]  /*0a50*/  ULDC UR17, c[0x0][0x608] ;  /* 0x0001820000117ab9 */ /* 0x000fe20000000800 */
[----:B------:R-:W-:Y:S01]  /*0a60*/  ISETP.NE.AND.EX P0, PT, RZ, UR9, PT, P0 ;  /* 0x00000009ff007c0c */ /* 0x000fe2000bf05300 */
[----:B------:R-:W-:Y:S02]  /*0a70*/  USHF.R.U64 UR23, UR19, UR17, UR10 ;  /* 0x0000001113177299 */ /* 0x000fe4000800120a */
[----:B------:R-:W-:Y:S01]  /*0a80*/  USHF.R.U32.HI UR10, URZ, UR17, UR10 ;  /* 0x000000113f0a7299 */ /* 0x000fe2000801160a */
[----:B------:R-:W-:Y:S01]  /*0a90*/  UMOV UR16, 0x1 ;  /* 0x0000000100107882 */ /* 0x000fe20000000000 */
[----:B------:R-:W-:Y:S02]  /*0aa0*/  UIADD3 UR12, -UR12, URZ, URZ ;  /* 0x0000003f0c0c7290 */ /* 0x000fe4000fffe13f */
[----:B------:R-:W-:-:S02]  /*0ab0*/  USHF.R.U64 UR24, UR23, UR21, UR10 ;  /* 0x0000001517187299 */ /* 0x000fc4000800120a */
[----:B------:R-:W-:Y:S01]  /*0ac0*/  USHF.L.U32 UR6, UR16, UR21, URZ ;  /* 0x0000001510067299 */ /* 0x000fe2000800063f */
[----:B------:R-:W-:Y:S01]  /*0ad0*/  ULDC UR13, c[0x0][0x144] ;  /* 0x00005100000d7ab9 */ /* 0x000fe20000000800 */
[----:B------:R-:W-:Y:S01]  /*0ae0*/  ULDC UR5, c[0x0][0x600] ;  /* 0x0001800000057ab9 */ /* 0x000fe20000000800 */
[----:B------:R-:W-:Y:S02]  /*0af0*/  ULOP3.LUT UR16, URZ, UR11, URZ, 0x33, !UPT ;  /* 0x0000000b3f107292 */ /* 0x000fe4000f8e333f */
[----:B------:R-:W-:Y:S02]  /*0b00*/  USHF.R.U32.HI UR11, URZ, UR21, UR10 ;  /* 0x000000153f0b7299 */ /* 0x000fe4000801160a */
[----:B------:R-:W-:Y:S02]  /*0b10*/  UIADD3 UR18, UR5, -0x1, URZ ;  /* 0xffffffff05127890 */ /* 0x000fe4000fffe03f */
[----:B------:R-:W-:Y:S02]  /*0b20*/  UIADD3 UR20, -UR14, URZ, URZ ;  /* 0x0000003f0e147290 */ /* 0x000fe4000fffe13f */
[----:B------:R-:W-:Y:S01]  /*0b30*/  UIMAD UR4, UR13, UR12, UR4 ;  /* 0x0000000c0d0472a4 */ /* 0x000fe2000f8e0204 */
[----:B------:R-:W-:Y:S01]  /*0b40*/  ULDC UR25, c[0x0][0x148] ;  /* 0x0000520000197ab9 */ /* 0x000fe20000000800 */
[----:B------:R-:W-:Y:S01]  /*0b50*/  ULDC UR21, c[0x0][0x648] ;  /* 0x0001920000157ab9 */ /* 0x000fe20000000800 */
[----:B------:R-:W-:Y:S01]  /*0b60*/  ULDC UR22, c[0x0][0x638] ;  /* 0x00018e0000167ab9 */ /* 0x000fe20000000800 */
[----:B------:R-:W-:Y:S01]  /*0b70*/  UMOV UR10, UR24 ;  /* 0x00000018000a7c82 */ /* 0x000fe20008000000 */
[----:B------:R-:W-:Y:S07]  /*0b80*/  @!P0 BRA `(.L_x_6) ;  /* 0x0000000000308947 */ /* 0x000fee0003800000 */
[----:B------:R-:W-:Y:S02]  /*0b90*/  ULDC UR14, c[0x0][0x64c] ;  /* 0x00019300000e7ab9 */ /* 0x000fe40000000800 */
        /* <DEDUP_REMOVED lines=8> */
[----:B------:R-:W-:-:S07]  /*0c20*/  UIMAD.WIDE.U32.X UR8, UR17, UR9, UR14, UP0 ;  /* 0x00000009110872a5 */ /* 0x000fce00080e040e */
[----:B------:R-:W-:Y:S01]  /*0c30*/  UMOV UR10, UR8 ;  /* 0x00000008000a7c82 */ /* 0x000fe20008000000 */
[----:B------:R-:W-:-:S05]  /*0c40*/  UMOV UR11, UR9 ;  /* 0x00000009000b7c82 */ /* 0x000fca0008000000 */
.L_x_6:
[----:B------:R-:W-:Y:S01]  /*0c50*/  UISETP.NE.AND UP0, UPT, UR39, URZ, UPT ;  /* 0x0000003f2700728c */ /* 0x000fe2000bf05270 */
[----:B------:R-:W-:Y:S01]  /*0c60*/  IMAD.MOV.U32 R0, RZ, RZ, 0x1 ;  /* 0x00000001ff007424 */ /* 0x000fe200078e00ff */
[----:B------:R-:W-:Y:S02]  /*0c70*/  USHF.R.U64 UR8, UR10, UR21, UR11 ;  /* 0x000000150a087299 */ /* 0x000fe4000800120b */
[----:B------:R-:W-:Y:S02]  /*0c80*/  ULOP3.LUT UR16, UR23, UR16, URZ, 0xc0, !UPT ;  /* 0x0000001017107292 */ /* 0x000fe4000f8ec03f */
[----:B------:R-:W-:Y:S02]  /*0c90*/  ULOP3.LUT UR18, UR19, UR18, URZ, 0xc0, !UPT ;  /* 0x0000001213127292 */ /* 0x000fe4000f8ec03f */
[----:B------:R-:W-:-:S03]  /*0ca0*/  UIMAD UR16, UR6, UR8, UR16 ;  /* 0x00000008061072a4 */ /* 0x000fc6000f8e0210 */
[----:B------:R-:W-:Y:S02]  /*0cb0*/  @UP0 UIMAD UR4, UR25, UR20, UR7 ;  /* 0x00000014190402a4 */ /* 0x000fe4000f8e0207 */
[----:B------:R-:W-:-:S04]  /*0cc0*/  UIADD3 UR7, -UR8, URZ, URZ ;  /* 0x0000003f08077290 */ /* 0x000fc8000fffe13f */
[----:B------:R-:W-:-:S03]  /*0cd0*/  UIMAD UR6, UR7, UR22, UR24 ;  /* 0x00000016070672a4 */ /* 0x000fc6000f8e0218 */
[----:B------:R-:W-:Y:S01]  /*0ce0*/  ULDC UR7, c[0x0][0x610] ;  /* 0x0001840000077ab9 */ /* 0x000fe20000000800 */
[----:B------:R-:W-:Y:S02]  /*0cf0*/  UIMAD UR6, UR6, UR5, UR18 ;  /* 0x00000005060672a4 */ /* 0x000fe4000f8e0212 */
[----:B------:R-:W-:-:S04]  /*0d00*/  UIMAD UR4, UR16, UR7, UR4 ;  /* 0x00000007100472a4 */ /* 0x000fc8000f8e0204 */
[----:B------:R-:W-:Y:S02]  /*0d10*/  USEL UR41, UR6, UR4, !UP0 ;  /* 0x0000000406297287 */ /* 0x000fe4000c000000 */
[----:B------:R-:W-:-:S12]  /*0d20*/  USEL UR40, UR4, UR6, !UP0 ;  /* 0x0000000604287287 */ /* 0x000fd8000c000000 */
.L_x_4:
[----:B------:R-:W-:-:S08]  /*0d30*/  NOP ;  /* 0x0000000000007918 */ /* 0x000fd00000000000 */
[----:B------:R-:W0:Y:S02]  /*0d40*/  USETMAXREG.TRY_ALLOC.CTAPOOL UP0, 0xe8 ;  /* 0x000000e8000079c8 */ /* 0x000e240008000600 */
[----:B0-----:R-:W-:-:S13]  /*0d50*/  PLOP3.LUT P0, PT, PT, PT, UP0, 0x80, 0x0 ;  /* 0x000000000000781c */ /* 0x001fda0003f0f008 */
[----:B------:R-:W-:Y:S05]  /*0d60*/  @!P0 BRA `(.L_x_4) ;  /* 0xfffffffc00f08947 */ /* 0x000fea000383ffff */
[----:B------:R-:W-:Y:S01]  /*0d70*/  ULDC.64 UR4, c[0x0][0x598] ;  /* 0x0001660000047ab9 */ /* 0x000fe20000000a00 */
[----:B------:R-:W-:Y:S01]  /*0d80*/  ULDC.64 UR44, c[0x0][0x208] ;  /* 0x00008200002c7ab9 */ /* 0x000fe20000000a00 */
[----:B------:R-:W-:-:S04]  /*0d90*/  ISETP.NE.U32.AND P0, PT, RZ, UR4, PT ;  /* 0x00000004ff007c0c */ /* 0x000fc8000bf05070 */
[----:B------:R-:W-:-:S13]  /*0da0*/  ISETP.NE.AND.EX P0, PT, RZ, UR5, PT, P0 ;  /* 0x00000005ff007c0c */ /* 0x000fda000bf05300 */
[----:B------:R-:W-:Y:S05]  /*0db0*/  @!P0 BRA `(.L_x_7) ;  /* 0x00000000001c8947 */ /* 0x000fea0003800000 */
[----:B------:R-:W0:Y:S02]  /*0dc0*/  LDC.64 R4, c[0x0][0x598] ;  /* 0x00016600ff047b82 */ /* 0x000e240000000a00 */
[----:B0-----:R-:W2:Y:S02]  /*0dd0*/  LDG.E.64 R4, desc[UR44][R4.64] ;  /* 0x0000002c04047981 */ /* 0x001ea4000c1e1b00 */
[----:B--2---:R-:W-:-:S04]  /*0de0*/  ISETP.NE.U32.AND P0, PT, R4, RZ, PT ;  /* 0x000000ff0400720c */ /* 0x004fc80003f05070 */
[----:B------:R-:W-:-:S13]  /*0df0*/  ISETP.NE.AND.EX P0, PT, R5, RZ, PT, P0 ;  /* 0x000000ff0500720c */ /* 0x000fda0003f05300 */
[----:B------:R-:W-:Y:S05]  /*0e00*/  @!P0 BRA `(.L_x_7) ;  /* 0x0000000000088947 */ /* 0x000fea0003800000 */
[----:B------:R0:W5:Y:S01]  /*0e10*/  LD.E R22, desc[UR44][R4.64] ;  /* 0x0000002c04167980 */ /* 0x000162000c101900 */
[----:B------:R-:W-:Y:S05]  /*0e20*/  BRA `(.L_x_8) ;  /* 0x0000000000247947 */ /* 0x000fea0003800000 */
.L_x_7:
[----:B------:R-:W-:Y:S02]  /*0e30*/  ULDC.64 UR4, c[0x0][0x588] ;  /* 0x0001620000047ab9 */ /* 0x000fe40000000a00 */
[----:B------:R-:W-:-:S04]  /*0e40*/  ISETP.NE.U32.AND P0, PT, RZ, UR4, PT ;  /* 0x00000004ff007c0c */ /* 0x000fc8000bf05070 */
[----:B------:R-:W-:-:S13]  /*0e50*/  ISETP.NE.AND.EX P0, PT, RZ, UR5, PT, P0 ;  /* 0x00000005ff007c0c */ /* 0x000fda000bf05300 */
[----:B------:R-:W-:Y:S05]  /*0e60*/  @!P0 BRA `(.L_x_9) ;  /* 0x00000000000c8947 */ /* 0x000fea0003800000 */
[----:B------:R-:W0:Y:S02]  /*0e70*/  LDC.64 R22, c[0x0][0x588] ;  /* 0x00016200ff167b82 */ /* 0x000e240000000a00 */
[----:B0-----:R1:W5:Y:S01]  /*0e80*/  LDG.E R22, desc[UR44][R22.64] ;  /* 0x0000002c16167981 */ /* 0x001362000c1e1900 */
[----:B------:R-:W-:Y:S05]  /*0e90*/  BRA `(.L_x_8) ;  /* 0x0000000000087947 */ /* 0x000fea0003800000 */
.L_x_9:
[----:B------:R-:W-:Y:S02]  /*0ea0*/  ULDC UR4, c[0x0][0x580] ;  /* 0x0001600000047ab9 */ /* 0x000fe40000000800 */
[----:B------:R-:W-:-:S07]  /*0eb0*/  IMAD.U32 R22, RZ, RZ, UR4 ;  /* 0x00000004ff167e24 */ /* 0x000fce000f8e00ff */
.L_x_8:
[----:B------:R-:W-:Y:S02]  /*0ec0*/  ULDC.64 UR4, c[0x0][0x5a0] ;  /* 0x0001680000047ab9 */ /* 0x000fe40000000a00 */
[----:B------:R-:W-:-:S04]  /*0ed0*/  ISETP.NE.U32.AND P0, PT, RZ, UR4, PT ;  /* 0x00000004ff007c0c */ /* 0x000fc8000bf05070 */
[----:B------:R-:W-:-:S13]  /*0ee0*/  ISETP.NE.AND.EX P0, PT, RZ, UR5, PT, P0 ;  /* 0x00000005ff007c0c */ /* 0x000fda000bf05300 */
[----:B------:R-:W-:Y:S05]  /*0ef0*/  @!P0 BRA `(.L_x_10) ;  /* 0x00000000001c8947 */ /* 0x000fea0003800000 */
[----:B0-----:R-:W0:Y:S02]  /*0f00*/  LDC.64 R4, c[0x0][0x5a0] ;  /* 0x00016800ff047b82 */ /* 0x001e240000000a00 */
[----:B0-----:R-:W2:Y:S02]  /*0f10*/  LDG.E.64 R4, desc[UR44][R4.64] ;  /* 0x0000002c04047981 */ /* 0x001ea4000c1e1b00 */
[----:B--2---:R-:W-:-:S04]  /*0f20*/  ISETP.NE.U32.AND P0, PT, R4, RZ, PT ;  /* 0x000000ff0400720c */ /* 0x004fc80003f05070 */
[----:B------:R-:W-:-:S13]  /*0f30*/  ISETP.NE.AND.EX P0, PT, R5, RZ, PT, P0 ;  /* 0x000000ff0500720c */ /* 0x000fda0003f05300 */
[----:B------:R-:W-:Y:S05]  /*0f40*/  @!P0 BRA `(.L_x_10) ;  /* 0x0000000000088947 */ /* 0x000fea0003800000 */
[----:B------:R0:W5:Y:S01]  /*0f50*/  LD.E R19, desc[UR44][R4.64] ;  /* 0x0000002c04137980 */ /* 0x000162000c101900 */
[----:B------:R-:W-:Y:S05]  /*0f60*/  BRA `(.L_x_11) ;  /* 0x0000000000247947 */ /* 0x000fea0003800000 */
.L_x_10:
[----:B------:R-:W-:Y:S02]  /*0f70*/  ULDC.64 UR4, c[0x0][0x590] ;  /* 0x0001640000047ab9 */ /* 0x000fe40000000a00 */
[----:B------:R-:W-:-:S04]  /*0f80*/  ISETP.NE.U32.AND P0, PT, RZ, UR4, PT ;  /* 0x00000004ff007c0c */ /* 0x000fc8000bf05070 */
[----:B------:R-:W-:-:S13]  /*0f90*/  ISETP.NE.AND.EX P0, PT, RZ, UR5, PT, P0 ;  /* 0x00000005ff007c0c */ /* 0x000fda000bf05300 */
[----:B------:R-:W-:Y:S05]  /*0fa0*/  @!P0 BRA `(.L_x_12) ;  /* 0x00000000000c8947 */ /* 0x000fea0003800000 */
[----:B0-----:R-:W0:Y:S02]  /*0fb0*/  LDC.64 R4, c[0x0][0x590] ;  /* 0x00016400ff047b82 */ /* 0x001e240000000a00 */
[----:B0-----:R2:W5:Y:S01]  /*0fc0*/  LDG.E R19, desc[UR44][R4.64] ;  /* 0x0000002c04137981 */ /* 0x001562000c1e1900 */
[----:B------:R-:W-:Y:S05]  /*0fd0*/  BRA `(.L_x_11) ;  /* 0x0000000000087947 */ /* 0x000fea0003800000 */
.L_x_12:
[----:B------:R-:W-:Y:S02]  /*0fe0*/  ULDC UR4, c[0x0][0x584] ;  /* 0x0001610000047ab9 */ /* 0x000fe40000000800 */
[----:B------:R-:W-:-:S07]  /*0ff0*/  MOV R19, UR4 ;  /* 0x0000000400137c02 */ /* 0x000fce0008000f00 */
.L_x_11:
[----:B------:R-:W-:-:S13]  /*1000*/  LOP3.LUT P0, RZ, R0, 0xff, RZ, 0xc0, !PT ;  /* 0x000000ff00ff7812 */ /* 0x000fda000780c0ff */
[----:B------:R-:W-:Y:S05]  /*1010*/  @!P0 EXIT ;  /* 0x000000000000894d */ /* 0x000fea0003800000 */
[----:B------:R-:W-:Y:S01]  /*1020*/  ULDC UR4, c[0x0][0x28c] ;  /* 0x0000a30000047ab9 */ /* 0x000fe20000000800 */
[----:B------:R-:W-:Y:S01]  /*1030*/  UMOV UR36, URZ ;  /* 0x0000003f00247c82 */ /* 0x000fe20008000000 */
[----:B------:R-:W-:Y:S01]  /*1040*/  UIADD3 UR4, UR4, 0x7f, URZ ;  /* 0x0000007f04047890 */ /* 0x000fe2000fffe03f */
[----:B------:R-:W-:-:S03]  /*1050*/  UMOV UR37, URZ ;  /* 0x0000003f00257c82 */ /* 0x000fc60008000000 */
[----:B------:R-:W-:-:S04]  /*1060*/  USHF.R.S32.HI UR5, URZ, 0x1f, UR4 ;  /* 0x0000001f3f057899 */ /* 0x000fc80008011404 */
[----:B------:R-:W-:-:S04]  /*1070*/  ULEA.HI UR5, UR5, UR4, URZ, 0x7 ;  /* 0x0000000405057291 */ /* 0x000fc8000f8f383f */
[----:B------:R-:W-:-:S12]  /*1080*/  USHF.R.S32.HI UR43, URZ, 0x7, UR5 ;  /* 0x000000073f2b7899 */ /* 0x000fd80008011405 */
.L_x_414:
[----:B------:R-:W-:Y:S01]  /*1090*/  LOP3.LUT R0, R2, 0x80, RZ, 0xc0, !PT ;  /* 0x0000008002007812 */ /* 0x000fe200078ec0ff */
[----:B---3--:R-:W3:Y:S01]  /*10a0*/  S2UR UR6, SR_CgaCtaId ;  /* 0x00000000000679c3 */ /* 0x008ee20000008800 */
[----:B------:R-:W-:Y:S02]  /*10b0*/  UMOV UR46, 0x400 ;  /* 0x00000400002e7882 */ /* 0x000fe40000000000 */
[----:B------:R-:W-:-:S06]  /*10c0*/  SHF.R.U32.HI R0, RZ, 0x7, R0 ;  /* 0x00000007ff007819 */ /* 0x000fcc0000011600 */
[----:B----4-:R-:W4:Y:S01]  /*10d0*/  SHFL.IDX PT, R0, R0, RZ, 0x1f ;  /* 0x00001fff00007589 */ /* 0x010f2200000e0000 */
[----:B---3--:R-:W-:Y:S01]  /*10e0*/  ULEA UR46, UR6, UR46, 0x18 ;  /* 0x0000002e062e7291 */ /* 0x008fe2000f8ec03f */
[----:B----4-:R-:W-:-:S13]  /*10f0*/  R2UR UR4, R0 ;  /* 0x00000000000472ca */ /* 0x010fda00000e0000 */
[----:B------:R-:W-:-:S04]  /*1100*/  ULEA.HI UR5, UR4, UR4, URZ, 0x1 ;  /* 0x0000000404057291 */ /* 0x000fc8000f8f083f */
[----:B------:R-:W-:-:S04]  /*1110*/  ULOP3.LUT UR5, UR5, 0x7fffe, URZ, 0xc0, !UPT ;  /* 0x0007fffe05057892 */ /* 0x000fc8000f8ec03f */
[----:B------:R-:W-:-:S03]  /*1120*/  UIADD3 UR5, UR4, -UR5, URZ ;  /* 0x8000000504057290 */ /* 0x000fc6000fffe03f */
[----:B------:R-:W-:Y:S01]  /*1130*/  ULDC UR4, c[0x0][0x28c] ;  /* 0x0000a30000047ab9 */ /* 0x000fe20000000800 */
[----:B------:R-:W-:Y:S01]  /*1140*/  ULEA UR5, UR5, UR46, 0xd ;  /* 0x0000002e05057291 */ /* 0x000fe2000f8e683f */
[----:B------:R-:W-:-:S03]  /*1150*/  ISETP.LT.AND P0, PT, RZ, UR4, PT ;  /* 0x00000004ff007c0c */ /* 0x000fc6000bf01270 */
[----:B------:R-:W-:-:S04]  /*1160*/  UIADD3 UR5, UR5, 0x100, URZ ;  /* 0x0000010005057890 */ /* 0x000fc8000fffe03f */
[----:B------:R-:W-:-:S04]  /*1170*/  USHF.R.U32.HI UR5, URZ, 0x4, UR5 ;  /* 0x000000043f057899 */ /* 0x000fc80008011605 */
[----:B------:R-:W-:Y:S02]  /*1180*/  ULOP3.LUT UR47, UR5, 0x3fff, URZ, 0xc0, !UPT ;  /* 0x00003fff052f7892 */ /* 0x000fe4000f8ec03f */
[----:B-12--5:R-:W-:Y:S10]  /*1190*/  @P0 BRA `(.L_x_13) ;  /* 0x0000000000400947 */ /* 0x026ff40003800000 */
[----:B------:R-:W-:Y:S01]  /*11a0*/  MOV R0, 0x0 ;  /* 0x0000000000007802 */ /* 0x000fe20000000f00 */
[----:B------:R-:W-:Y:S01]  /*11b0*/  ULDC.64 UR4, c[0x4][0x68] ;  /* 0x01001a0000047ab9 */ /* 0x000fe20000000a00 */
[----:B------:R-:W-:Y:S01]  /*11c0*/  ULDC.64 UR6, c[0x4][0x8] ;  /* 0x0100020000067ab9 */ /* 0x000fe20000000a00 */
[----:B0-2---:R-:W-:Y:S01]  /*11d0*/  IMAD.U32 R4, RZ, RZ, UR4 ;  /* 0x00000004ff047e24 */ /* 0x005fe2000f8e00ff */
[----:B------:R0:W2:Y:S01]  /*11e0*/  LDC.64 R14, c[0x4][R0] ;  /* 0x01000000000e7b82 */ /* 0x0000a20000000a00 */
[----:B------:R-:W-:Y:S01]  /*11f0*/  IMAD.U32 R5, RZ, RZ, UR5 ;  /* 0x00000005ff057e24 */ /* 0x000fe2000f8e00ff */
[----:B------:R-:W-:Y:S01]  /*1200*/  ULDC.64 UR4, c[0x4][0x70] ;  /* 0x01001c0000047ab9 */ /* 0x000fe20000000a00 */
[----:B------:R-:W-:Y:S01]  /*1210*/  IMAD.U32 R10, RZ, RZ, UR6 ;  /* 0x00000006ff0a7e24 */ /* 0x000fe2000f8e00ff */
[----:B------:R-:W-:Y:S01]  /*1220*/  MOV R11, UR7 ;  /* 0x00000007000b7c02 */ /* 0x000fe20008000f00 */
[----:B------:R-:W-:Y:S02]  /*1230*/  IMAD.U32 R6, RZ, RZ, UR4 ;  /* 0x00000004ff067e24 */ /* 0x000fe4000f8e00ff */
[----:B------:R-:W-:-:S02]  /*1240*/  IMAD.U32 R7, RZ, RZ, UR5 ;  /* 0x00000005ff077e24 */ /* 0x000fc4000f8e00ff */
[----:B------:R-:W-:Y:S02]  /*1250*/  IMAD.MOV.U32 R8, RZ, RZ, 0x1e1 ;  /* 0x000001e1ff087424 */ /* 0x000fe400078e00ff */
[----:B------:R-:W-:Y:S02]  /*1260*/  IMAD.MOV.U32 R12, RZ, RZ, 0x1 ;  /* 0x00000001ff0c7424 */ /* 0x000fe400078e00ff */
[----:B0-----:R-:W-:-:S07]  /*1270*/  IMAD.MOV.U32 R13, RZ, RZ, RZ ;  /* 0x000000ffff0d7224 */ /* 0x001fce00078e00ff */
[----:B------:R-:W-:-:S07]  /*1280*/  LEPC R20, `(.L_x_13) ;  /* 0x000000001014794e */ /* 0x000fce0000000000 */
[----:B-12--5:R-:W-:Y:S05]  /*1290*/  CALL.ABS.NOINC R14 ;  /* 0x000000000e007343 */ /* 0x026fea0003c00000 */
.L_x_13:
[----:B------:R-:W-:-:S06]  /*12a0*/  ULOP3.LUT UR4, UR38, 0x1, URZ, 0xfc, !UPT ;  /* 0x0000000126047892 */ /* 0x000fcc000f8efc3f */
[----:B------:R-:W-:-:S05]  /*12b0*/  IMAD.U32 R0, RZ, RZ, UR4 ;  /* 0x00000004ff007e24 */ /* 0x000fca000f8e00ff */
[----:B------:R-:W-:-:S13]  /*12c0*/  ISETP.NE.AND P0, PT, R0, 0x3, PT ;  /* 0x000000030000780c */ /* 0x000fda0003f05270 */
[----:B------:R-:W-:Y:S05]  /*12d0*/  @!P0 BRA `(.L_x_14) ;  /* 0x0000000000048947 */ /* 0x000fea0003800000 */
[----:B------:R-:W-:Y:S01]  /*12e0*/  BPT.TRAP 0x1 ;  /* 0x000000040000795c */ /* 0x000fe20000300000 */
.L_x_14:
[----:B------:R-:W-:Y:S01]  /*12f0*/  IMAD.U32 R3, RZ, RZ, UR37 ;  /* 0x00000025ff037e24 */ /* 0x000fe2000f8e00ff */
[----:B------:R-:W-:-:S04]  /*1300*/  MOV R0, UR36 ;  /* 0x0000002400007c02 */ /* 0x000fc80008000f00 */
[----:B------:R-:W-:Y:S02]  /*1310*/  LEA R3, R3, UR46, 0x3 ;  /* 0x0000002e03037c11 */ /* 0x000fe4000f8e18ff */
[----:B------:R-:W-:-:S04]  /*1320*/  SHF.L.U32 R0, R0, 0x1f, RZ ;  /* 0x0000001f00007819 */ /* 0x000fc800000006ff */
[----:B------:R3:W4:Y:S01]  /*1330*/  SYNCS.PHASECHK.TRANS64.TRYWAIT P1, [R3+URZ], R0 ;  /* 0x00000000030075a7 */ /* 0x000722000802017f */
[----:B------:R-:W-:Y:S05]  /*1340*/  @!P0 BRA `(.L_x_15) ;  /* 0x0000000000048947 */ /* 0x000fea0003800000 */
[----:B------:R-:W-:Y:S01]  /*1350*/  BPT.TRAP 0x1 ;  /* 0x000000040000795c */ /* 0x000fe20000300000 */
.L_x_15:
[----:B----4-:R-:W-:Y:S05]  /*1360*/  @P1 BRA `(.L_x_16) ;  /* 0x0000000000081947 */ /* 0x010fea0003800000 */
[----:B------:R-:W4:Y:S02]  /*1370*/  SYNCS.PHASECHK.TRANS64.TRYWAIT P1, [R3+URZ], R0 ;  /* 0x00000000030075a7 */ /* 0x000f24000802017f */
[----:B----4-:R-:W-:Y:S05]  /*1380*/  @!P1 BRA `(.L_x_17) ;  /* 0x000000f400a09947 */ /* 0x010fea0003800000 */
.L_x_16:
[----:B------:R-:W-:-:S04]  /*1390*/  UISETP.LT.AND UP0, UPT, UR43, 0x1, UPT ;  /* 0x000000012b00788c */ /* 0x000fc8000bf01270 */
[----:B------:R-:W-:-:S04]  /*13a0*/  USEL UR4, UR43, 0x1, UP0 ;  /* 0x000000012b047887 */ /* 0x000fc80008000000 */
[----:B------:R-:W-:-:S06]  /*13b0*/  UIADD3 UR4, UR43, -UR4, URZ ;  /* 0x800000042b047290 */ /* 0x000fcc000fffe03f */
[----:B---34-:R-:W-:Y:S01]  /*13c0*/  IMAD.U32 R0, RZ, RZ, UR4 ;  /* 0x00000004ff007e24 */ /* 0x018fe2000f8e00ff */
[----:B------:R-:W-:Y:S05]  /*13d0*/  WARPSYNC.ALL ;  /* 0x0000000000007948 */ /* 0x000fea0003800000 */
[----:B------:R-:W-:Y:S01]  /*13e0*/  ISETP.GE.AND P1, PT, R0, 0x1, PT ;  /* 0x000000010000780c */ /* 0x000fe20003f26270 */
[----:B------:R-:W-:Y:S01]  /*13f0*/  UIADD3 UR46, UR46, 0x20100, URZ ;  /* 0x000201002e2e7890 */ /* 0x000fe2000fffe03f */
[----:B------:R-:W-:Y:S01]  /*1400*/  WARPGROUP.ARRIVE ;  /* 0x00000000000079c5 */ /* 0x000fe20000000000 */
[----:B------:R-:W-:Y:S02]  /*1410*/  ULOP3.LUT UR4, UR47, 0x10000, URZ, 0xfc, !UPT ;  /* 0x000100002f047892 */ /* 0x000fe4000f8efc3f */
[----:B------:R-:W-:-:S02]  /*1420*/  USHF.R.U32.HI UR46, URZ, 0x4, UR46 ;  /* 0x000000043f2e7899 */ /* 0x000fc4000801162e */
[----:B------:R-:W-:Y:S02]  /*1430*/  ULEA UR8, UR37, UR4, 0xc ;  /* 0x0000000425087291 */ /* 0x000fe4000f8e603f */
[----:B------:R-:W-:Y:S01]  /*1440*/  ULOP3.LUT UR5, UR46, 0x3fff, URZ, 0xc0, !UPT ;  /* 0x00003fff2e057892 */ /* 0x000fe2000f8ec03f */
[----:B------:R-:W-:Y:S01]  /*1450*/  UMOV UR9, 0x40000040 ;  /* 0x4000004000097882 */ /* 0x000fe20000000000 */
[----:B------:R-:W-:Y:S02]  /*1460*/  UMOV UR11, 0x40000040 ;  /* 0x40000040000b7882 */ /* 0x000fe40000000000 */
[----:B------:R-:W-:Y:S02]  /*1470*/  ULOP3.LUT UR5, UR5, 0x10000, URZ, 0xfc, !UPT ;  /* 0x0001000005057892 */ /* 0x000fe4000f8efc3f */
[----:B------:R-:W-:Y:S02]  /*1480*/  UIADD3 UR12, UR8, 0x400, URZ ;  /* 0x00000400080c7890 */ /* 0x000fe4000fffe03f */
[----:B------:R-:W-:Y:S01]  /*1490*/  UIMAD UR6, UR37, 0xc00, UR5 ;  /* 0x00000c00250678a4 */ /* 0x000fe2000f8e0205 */
[----:B------:R-:W-:Y:S01]  /*14a0*/  UMOV UR15, UR11 ;  /* 0x0000000b000f7c82 */ /* 0x000fe20008000000 */
[----:B------:R-:W-:-:S05]  /*14b0*/  UMOV UR13, 0x40000040 ;  /* 0x40000040000d7882 */ /* 0x000fca0000000000 */
[----:B------:R-:W-:Y:S02]  /*14c0*/  UMOV UR10, UR6 ;  /* 0x00000006000a7c82 */ /* 0x000fe40008000000 */
[----:B------:R-:W-:Y:S01]  /*14d0*/  HGMMA.64x192x16.F32 R120, gdesc[UR8], RZ, !UPT, gsb0 ;  /* 0x02e00000087879f0 */ /* 0x000fe2000c0008ff */
[----:B------:R-:W-:Y:S02]  /*14e0*/  UMOV UR14, UR10 ;  /* 0x0000000a000e7c82 */ /* 0x000fe40008000000 */
[----:B------:R-:W-:Y:S02]  /*14f0*/  WARPGROUP.DEPBAR.LE gsb0, 0x0 ;  /* 0x00008000000079c5 */ /* 0x000fe40000010000 */
[----:B------:R-:W-:-:S15]  /*1500*/  WARPGROUP.ARRIVE ;  /* 0x00000000000079c5 */ /* 0x000fde0000000000 */
[----:B------:R-:W-:Y:S01]  /*1510*/  HGMMA.64x192x16.F32 R24, gdesc[UR12], RZ, !UPT, gsb0 ;  /* 0x02e000000c1879f0 */ /* 0x000fe2000c0008ff */
[----:B------:R-:W-:Y:S02]  /*1520*/  UIADD3 UR12, UR8, 0x2, URZ ;  /* 0x00000002080c7890 */ /* 0x000fe4000fffe03f */
[----:B------:R-:W-:Y:S01]  /*1530*/  UIADD3 UR14, UR6, 0x2, URZ ;  /* 0x00000002060e7890 */ /* 0x000fe2000fffe03f */
[----:B------:R-:W-:Y:S01]  /*1540*/  UMOV UR13, 0x40000040 ;  /* 0x40000040000d7882 */ /* 0x000fe20000000000 */
[----:B------:R-:W-:Y:S01]  /*1550*/  UMOV UR15, 0x40000040 ;  /* 0x40000040000f7882 */ /* 0x000fe20000000000 */
[----:B------:R-:W-:Y:S02]  /*1560*/  WARPGROUP.DEPBAR.LE gsb0, 0x0 ;  /* 0x00008000000079c5 */ /* 0x000fe40000010000 */
[----:B------:R-:W-:-:S12]  /*1570*/  WARPGROUP.ARRIVE ;  /* 0x00000000000079c5 */ /* 0x000fd80000000000 */
[----:B------:R-:W-:Y:S01]  /*1580*/  HGMMA.64x192x16.F32 R120, gdesc[UR12], R120, gsb0 ;  /* 0x02e000000c7879f0 */ /* 0x000fe20008000878 */
[----:B------:R-:W-:Y:S01]  /*1590*/  UIADD3 UR12, UR8, 0x402, URZ ;  /* 0x00000402080c7890 */ /* 0x000fe2000fffe03f */
[----:B------:R-:W-:Y:S01]  /*15a0*/  UMOV UR13, 0x40000040 ;  /* 0x40000040000d7882 */ /* 0x000fe20000000000 */
[----:B------:R-:W-:Y:S02]  /*15b0*/  WARPGROUP.DEPBAR.LE gsb0, 0x0 ;  /* 0x00008000000079c5 */ /* 0x000fe40000010000 */
[----:B------:R-:W-:-:S15]  /*15c0*/  WARPGROUP.ARRIVE ;  /* 0x00000000000079c5 */ /* 0x000fde0000000000 */
[----:B------:R-:W-:Y:S01]  /*15d0*/  HGMMA.64x192x16.F32 R24, gdesc[UR12], R24, gsb0 ;  /* 0x02e000000c1879f0 */ /* 0x000fe20008000818 */
        /* <DEDUP_REMOVED lines=71> */
[----:B------:R-:W-:Y:S03]  /*1a50*/  HGMMA.64x192x16.F32 R24, gdesc[UR12], R24, gsb0 ;  /* 0x02e000000c1879f0 */ /* 0x000fe60008000818 */
[----:B------:R-:W-:Y:S02]  /*1a60*/  WARPGROUP.DEPBAR.LE gsb0, 0x0 ;  /* 0x00008000000079c5 */ /* 0x000fe40000010000 */
[----:B------:R-:W-:Y:S05]  /*1a70*/  @!P1 BRA `(.L_x_18) ;  /* 0x00000008002c9947 */ /* 0x000fea0003800000 */
[----:B------:R-:W-:Y:S02]  /*1a80*/  UIADD3 UR6, UR37, 0x1, URZ ;  /* 0x0000000125067890 */ /* 0x000fe4000fffe03f */
[----:B------:R-:W-:Y:S02]  /*1a90*/  UMOV UR7, UR37 ;  /* 0x0000002500077c82 */ /* 0x000fe40008000000 */
[----:B------:R-:W-:-:S04]  /*1aa0*/  UISETP.NE.AND UP0, UPT, UR6, 0x2, UPT ;  /* 0x000000020600788c */ /* 0x000fc8000bf05270 */
[----:B------:R-:W-:Y:S02]  /*1ab0*/  USEL UR9, URZ, 0x1, UP0 ;  /* 0x000000013f097887 */ /* 0x000fe40008000000 */
[----:B------:R-:W-:Y:S02]  /*1ac0*/  USEL UR6, UR6, URZ, UP0 ;  /* 0x0000003f06067287 */ /* 0x000fe40008000000 */
[----:B------:R-:W-:-:S12]  /*1ad0*/  ULOP3.LUT UR9, UR36, UR9, URZ, 0x3c, !UPT ;  /* 0x0000000924097292 */ /* 0x000fd8000f8e3c3f */
.L_x_25:
[----:B0--3--:R-:W-:Y:S05]  /*1ae0*/  @!P0 BRA `(.L_x_19) ;  /* 0x0000000000048947 */ /* 0x009fea0003800000 */
[----:B------:R-:W-:Y:S01]  /*1af0*/  BPT.TRAP 0x1 ;  /* 0x000000040000795c */ /* 0x000fe20000300000 */
.L_x_19:
[----:B------:R-:W3:Y:S01]  /*1b00*/  S2UR UR10, SR_CgaCtaId ;  /* 0x00000000000a79c3 */ /* 0x000ee20000008800 */
[----:B------:R-:W-:Y:S01]  /*1b10*/  UMOV UR8, 0x400 ;  /* 0x0000040000087882 */ /* 0x000fe20000000000 */
[----:B------:R-:W-:-:S05]  /*1b20*/  IMAD.U32 R3, RZ, RZ, UR9 ;  /* 0x00000009ff037e24 */ /* 0x000fca000f8e00ff */
[----:B------:R-:W-:Y:S01]  /*1b30*/  SHF.L.U32 R3, R3, 0x1f, RZ ;  /* 0x0000001f03037819 */ /* 0x000fe200000006ff */
[----:B---3--:R-:W-:-:S04]  /*1b40*/  ULEA UR8, UR10, UR8, 0x18 ;  /* 0x000000080a087291 */ /* 0x008fc8000f8ec03f */
[----:B------:R-:W-:-:S09]  /*1b50*/  ULEA UR10, UR6, UR8, 0x3 ;  /* 0x00000008060a7291 */ /* 0x000fd2000f8e183f */
[----:B------:R3:W4:Y:S01]  /*1b60*/  SYNCS.PHASECHK.TRANS64.TRYWAIT P1, [UR10], R3 ;  /* 0x00000003ff0075a7 */ /* 0x000722000802014a */
[----:B------:R-:W-:Y:S05]  /*1b70*/  @!P0 BRA `(.L_x_20) ;  /* 0x0000000000048947 */ /* 0x000fea0003800000 */
[----:B------:R-:W-:Y:S01]  /*1b80*/  BPT.TRAP 0x1 ;  /* 0x000000040000795c */ /* 0x000fe20000300000 */
.L_x_20:
[----:B----4-:R-:W-:Y:S05]  /*1b90*/  @P1 BRA `(.L_x_21) ;  /* 0x0000000000081947 */ /* 0x010fea0003800000 */
[----:B------:R-:W4:Y:S02]  /*1ba0*/  SYNCS.PHASECHK.TRANS64.TRYWAIT P1, [UR10], R3 ;  /* 0x00000003ff0075a7 */ /* 0x000f24000802014a */
[----:B----4-:R-:W-:Y:S05]  /*1bb0*/  @!P1 BRA `(.L_x_22) ;  /* 0x000000ec00a89947 */ /* 0x010fea0003800000 */
.L_x_21:
[----:B------:R-:W-:Y:S01]  /*1bc0*/  ULEA UR10, UR6, UR4, 0xc ;  /* 0x00000004060a7291 */ /* 0x000fe2000f8e603f */
[----:B------:R-:W-:Y:S01]  /*1bd0*/  WARPGROUP.ARRIVE ;  /* 0x00000000000079c5 */ /* 0x000fe20000000000 */
[----:B------:R-:W-:Y:S01]  /*1be0*/  UIMAD UR11, UR6, 0xc00, UR5 ;  /* 0x00000c00060b78a4 */ /* 0x000fe2000f8e0205 */
[----:B------:R-:W-:Y:S01]  /*1bf0*/  UMOV UR13, 0x40000040 ;  /* 0x40000040000d7882 */ /* 0x000fe20000000000 */
[----:B------:R-:W-:-:S03]  /*1c00*/  UMOV UR15, 0x40000040 ;  /* 0x40000040000f7882 */ /* 0x000fc60000000000 */
[----:B------:R-:W-:Y:S02]  /*1c10*/  UMOV UR12, UR10 ;  /* 0x0000000a000c7c82 */ /* 0x000fe40008000000 */
[----:B------:R-:W-:Y:S02]  /*1c20*/  UMOV UR14, UR11 ;  /* 0x0000000b000e7c82 */ /* 0x000fe40008000000 */
        /* <DEDUP_REMOVED lines=92> */
[----:B------:R-:W-:Y:S01]  /*21f0*/  BPT.TRAP 0x1 ;  /* 0x000000040000795c */ /* 0x000fe20000300000 */
.L_x_23:
[----:B------:R-:W-:Y:S02]  /*2200*/  UISETP.GT.U32.AND UP0, UPT, UR38, 0x1, UPT ;  /* 0x000000012600788c */ /* 0x000fe4000bf04070 */
[----:B------:R-:W-:-:S04]  /*2210*/  ULEA UR8, UR7, UR8, 0x3 ;  /* 0x0000000807087291 */ /* 0x000fc8000f8e183f */
[----:B------:R-:W-:Y:S01]  /*2220*/  UIADD3 UR8, UR8, 0x10, URZ ;  /* 0x0000001008087890 */ /* 0x000fe2000fffe03f */
[----:B------:R-:W-:-:S03]  /*2230*/  PLOP3.LUT P1, PT, PT, PT, UP0, 0x80, 0x0 ;  /* 0x000000000000781c */ /* 0x000fc60003f2f008 */
[----:B------:R-:W-:-:S09]  /*2240*/  UPRMT UR8, URZ, 0x654, UR8 ;  /* 0x000006543f087896 */ /* 0x000fd20008000008 */
[----:B------:R-:W-:Y:S01]  /*2250*/  SYNCS.ARRIVE.TRANS64.RED.A1T0 RZ, [UR8], RZ ;  /* 0x000000ffffff79a7 */ /* 0x000fe20008100408 */
[----:B------:R-:W-:Y:S05]  /*2260*/  @P1 BRA `(.L_x_24) ;  /* 0x0000000000041947 */ /* 0x000fea0003800000 */
[----:B------:R-:W-:Y:S01]  /*2270*/  BPT.TRAP 0x1 ;  /* 0x000000040000795c */ /* 0x000fe20000300000 */
.L_x_24:
[----:B------:R-:W-:Y:S01]  /*2280*/  UIADD3 UR6, UR6, 0x1, URZ ;  /* 0x0000000106067890 */ /* 0x000fe2000fffe03f */
[C---:B------:R-:W-:Y:S01]  /*2290*/  ISETP.GT.AND P1, PT, R0.reuse, 0x1, PT ;  /* 0x000000010000780c */ /* 0x040fe20003f24270 */
[----:B------:R-:W-:Y:S01]  /*22a0*/  UIADD3 UR7, UR7, 0x1, URZ ;  /* 0x0000000107077890 */ /* 0x000fe2000fffe03f */
[----:B------:R-:W-:Y:S01]  /*22b0*/  VIADD R0, R0, 0xffffffff ;  /* 0xffffffff00007836 */ /* 0x000fe20000000000 */
[----:B------:R-:W-:Y:S02]  /*22c0*/  UISETP.NE.AND UP0, UPT, UR6, 0x2, UPT ;  /* 0x000000020600788c */ /* 0x000fe4000bf05270 */
[----:B------:R-:W-:Y:S02]  /*22d0*/  UISETP.NE.AND UP1, UPT, UR7, 0x2, UPT ;  /* 0x000000020700788c */ /* 0x000fe4000bf25270 */
[----:B------:R-:W-:Y:S02]  /*22e0*/  USEL UR8, URZ, 0x1, UP0 ;  /* 0x000000013f087887 */ /* 0x000fe40008000000 */
[----:B------:R-:W-:-:S02]  /*22f0*/  USEL UR6, UR6, URZ, UP0 ;  /* 0x0000003f06067287 */ /* 0x000fc40008000000 */
[----:B------:R-:W-:Y:S02]  /*2300*/  USEL UR7, UR7, URZ, UP1 ;  /* 0x0000003f07077287 */ /* 0x000fe40008800000 */
[----:B------:R-:W-:Y:S01]  /*2310*/  ULOP3.LUT UR9, UR9, UR8, URZ, 0x3c, !UPT ;  /* 0x0000000809097292 */ /* 0x000fe2000f8e3c3f */
[----:B------:R-:W-:Y:S11]  /*2320*/  @P1 BRA `(.L_x_25) ;  /* 0xfffffff400ec1947 */ /* 0x000ff6000383ffff */
.L_x_18:
[----:B------:R-:W4:Y:S02]  /*2330*/  LDC R0, c[0x0][0x28c] ;  /* 0x0000a300ff007b82 */ /* 0x000f240000000800 */
[----:B----4-:R-:W-:-:S13]  /*2340*/  ISETP.GE.AND P1, PT, R0, 0x1, PT ;  /* 0x000000010000780c */ /* 0x010fda0003f26270 */
[----:B------:R-:W-:Y:S05]  /*2350*/  @!P1 BRA `(.L_x_26) ;  /* 0x0000000000449947 */ /* 0x000fea0003800000 */
[----:B------:R-:W-:Y:S05]  /*2360*/  @!P0 BRA `(.L_x_27) ;  /* 0x0000000000048947 */ /* 0x000fea0003800000 */
[----:B------:R-:W-:Y:S01]  /*2370*/  BPT.TRAP 0x1 ;  /* 0x000000040000795c */ /* 0x000fe20000300000 */
.L_x_27:
[----:B------:R-:W4:Y:S01]  /*2380*/  S2UR UR6, SR_CgaCtaId ;  /* 0x00000000000679c3 */ /* 0x000f220000008800 */
[----:B------:R-:W-:Y:S01]  /*2390*/  UISETP.LT.AND UP0, UPT, UR43, 0x1, UPT ;  /* 0x000000012b00788c */ /* 0x000fe2000bf01270 */
[----:B------:R-:W-:-:S03]  /*23a0*/  UMOV UR5, 0x400 ;  /* 0x0000040000057882 */ /* 0x000fc60000000000 */
[----:B------:R-:W-:Y:S02]  /*23b0*/  USEL UR4, UR43, 0x1, UP0 ;  /* 0x000000012b047887 */ /* 0x000fe40008000000 */
[----:B------:R-:W-:Y:S02]  /*23c0*/  UISETP.GT.U32.AND UP0, UPT, UR38, 0x1, UPT ;  /* 0x000000012600788c */ /* 0x000fe4000bf04070 */
[----:B------:R-:W-:-:S04]  /*23d0*/  UIADD3 UR4, UR37, UR43, -UR4 ;  /* 0x0000002b25047290 */ /* 0x000fc8000fffe804 */
[----:B------:R-:W-:Y:S01]  /*23e0*/  USHF.L.U32 UR4, UR4, 0x3, URZ ;  /* 0x0000000304047899 */ /* 0x000fe2000800063f */
[----:B------:R-:W-:-:S03]  /*23f0*/  PLOP3.LUT P0, PT, PT, PT, UP0, 0x80, 0x0 ;  /* 0x000000000000781c */ /* 0x000fc60003f0f008 */
[----:B------:R-:W-:Y:S02]  /*2400*/  ULOP3.LUT UR4, UR4, 0x8, URZ, 0xc0, !UPT ;  /* 0x0000000804047892 */ /* 0x000fe4000f8ec03f */
[----:B----4-:R-:W-:-:S04]  /*2410*/  ULEA UR5, UR6, UR5, 0x18 ;  /* 0x0000000506057291 */ /* 0x010fc8000f8ec03f */
[----:B------:R-:W-:-:S04]  /*2420*/  UIADD3 UR4, UR5, 0x10, UR4 ;  /* 0x0000001005047890 */ /* 0x000fc8000fffe004 */
[----:B------:R-:W-:-:S09]  /*2430*/  UPRMT UR4, URZ, 0x654, UR4 ;  /* 0x000006543f047896 */ /* 0x000fd20008000004 */
[----:B------:R-:W-:Y:S01]  /*2440*/  SYNCS.ARRIVE.TRANS64.RED.A1T0 RZ, [UR4], RZ ;  /* 0x000000ffffff79a7 */ /* 0x000fe20008100404 */
[----:B------:R-:W-:Y:S05]  /*2450*/  @P0 BRA `(.L_x_26) ;  /* 0x0000000000040947 */ /* 0x000fea0003800000 */
[----:B------:R-:W-:Y:S01]  /*2460*/  BPT.TRAP 0x1 ;  /* 0x000000040000795c */ /* 0x000fe20000300000 */
.L_x_26:
[----:B------:R-:W-:Y:S01]  /*2470*/  UIMAD UR41, UR41, 0xc0, URZ ;  /* 0x000000c0292978a4 */ /* 0x000fe2000f8e023f */
[C---:B------:R-:W-:Y:S01]  /*2480*/  LOP3.LUT R0, R2.reuse, 0x3, RZ, 0xc0, !PT ;  /* 0x0000000302007812 */ /* 0x040fe200078ec0ff */
[----:B------:R-:W-:Y:S01]  /*2490*/  IMAD.MOV.U32 R9, RZ, RZ, -0x2 ;  /* 0xfffffffeff097424 */ /* 0x000fe200078e00ff */
[----:B------:R-:W-:Y:S01]  /*24a0*/  ULDC UR9, c[0x0][0x288] ;  /* 0x0000a20000097ab9 */ /* 0x000fe20000000800 */
[----:B0-2---:R-:W-:Y:S01]  /*24b0*/  IMAD.SHL.U32 R4, R2, 0x2, RZ ;  /* 0x0000000202047824 */ /* 0x005fe200078e00ff */
[----:B------:R-:W-:Y:S01]  /*24c0*/  UIADD3 UR37, UR43, UR37, URZ ;  /* 0x000000252b257290 */ /* 0x000fe2000fffe03f */
[----:B------:R-:W-:Y:S01]  /*24d0*/  MOV R5, UR41 ;  /* 0x0000002900057c02 */ /* 0x000fe20008000f00 */
[----:B------:R-:W-:Y:S01]  /*24e0*/  IMAD R9, R0, R9, UR9 ;  /* 0x0000000900097e24 */ /* 0x000fe2000f8e0209 */
[----:B------:R-:W-:Y:S01]  /*24f0*/  UIMAD.WIDE UR10, UR40, 0x100, URZ ;  /* 0x00000100280a78a5 */ /* 0x000fe2000f8e023f */
[----:B------:R-:W-:Y:S01]  /*2500*/  LOP3.LUT R0, R18, 0x1, RZ, 0xc0, !PT ;  /* 0x0000000112007812 */ /* 0x000fe200078ec0ff */
[----:B------:R-:W-:Y:S01]  /*2510*/  USHF.L.U32 UR40, UR40, 0x8, URZ ;  /* 0x0000000828287899 */ /* 0x000fe2000800063f */
[----:B------:R-:W-:Y:S01]  /*2520*/  LOP3.LUT R4, R5, 0x6, R4, 0xf8, !PT ;  /* 0x0000000605047812 */ /* 0x000fe200078ef804 */
[----:B------:R-:W-:Y:S01]  /*2530*/  UISETP.GE.AND UP2, UPT, UR41, UR9, UPT ;  /* 0x000000092900728c */ /* 0x000fe2000bf46270 */
[----:B---3--:R-:W-:Y:S01]  /*2540*/  SHF.R.U32.HI R3, RZ, 0x2, R2 ;  /* 0x00000002ff037819 */ /* 0x008fe20000011602 */
[----:B------:R-:W-:Y:S01]  /*2550*/  ULDC UR8, c[0x0][0x284] ;  /* 0x0000a10000087ab9 */ /* 0x000fe20000000800 */
[----:B------:R-:W-:Y:S01]  /*2560*/  USHF.R.U32.HI UR4, URZ, 0x1, UR37 ;  /* 0x000000013f047899 */ /* 0x000fe20008011625 */
[----:B------:R-:W-:Y:S01]  /*2570*/  LOP3.LUT R5, R2, 0x60, RZ, 0xc0, !PT ;  /* 0x0000006002057812 */ /* 0x000fe200078ec0ff */
[----:B------:R-:W-:Y:S01]  /*2580*/  IMAD.SHL.U32 R6, R0, 0x40, RZ ;  /* 0x0000004000067824 */ /* 0x000fe200078e00ff */
[----:B------:R-:W-:Y:S01]  /*2590*/  UISETP.GE.OR UP2, UPT, UR40, UR8, UP2 ;  /* 0x000000082800728c */ /* 0x000fe20009746670 */
[----:B------:R-:W-:Y:S01]  /*25a0*/  LOP3.LUT R3, R3, 0x7, RZ, 0xc0, !PT ;  /* 0x0000000703037812 */ /* 0x000fe200078ec0ff */
[----:B------:R-:W-:Y:S01]  /*25b0*/  ULOP3.LUT UR4, UR4, 0x1, URZ, 0xc0, !UPT ;  /* 0x0000000104047892 */ /* 0x000fe2000f8ec03f */
[----:B------:R-:W-:Y:S01]  /*25c0*/  SHF.R.U32.HI R8, RZ, 0x1, R5 ;  /* 0x00000001ff087819 */ /* 0x000fe20000011605 */
[----:B------:R-:W-:Y:S01]  /*25d0*/  USHF.R.S32.HI UR12, URZ, 0x1f, UR42 ;  /* 0x0000001f3f0c7899 */ /* 0x000fe2000801142a */
[--C-:B-1----:R-:W-:Y:S01]  /*25e0*/  LOP3.LUT R23, R6, 0x40, R3.reuse, 0xe2, !PT ;  /* 0x0000004006177812 */ /* 0x102fe200078ee203 */
[----:B------:R-:W-:Y:S01]  /*25f0*/  ULDC.64 UR6, c[0x0][0x5d0] ;  /* 0x0001740000067ab9 */ /* 0x000fe20000000a00 */
[----:B------:R-:W-:Y:S01]  /*2600*/  UISETP.GT.U32.AND UP0, UPT, UR37, 0x1, UPT ;  /* 0x000000012500788c */ /* 0x000fe2000bf04070 */
[----:B------:R-:W-:Y:S01]  /*2610*/  IADD3 R3, RZ, -R8, -R3 ;  /* 0x80000008ff037210 */ /* 0x000fe20007ffe803 */
[----:B------:R-:W-:Y:S01]  /*2620*/  UISETP.NE.U32.AND UP1, UPT, UR4, 0x1, UPT ;  /* 0x000000010400788c */ /* 0x000fe2000bf25070 */
[----:B------:R-:W-:Y:S01]  /*2630*/  PLOP3.LUT P0, PT, PT, PT, UP2, 0x80, 0x0 ;  /* 0x000000000000781c */ /* 0x000fe20003f0f028 */
[----:B------:R-:W-:Y:S01]  /*2640*/  UIMAD UR5, UR12, UR6, URZ ;  /* 0x000000060c0572a4 */ /* 0x000fe2000f8e023f */
[--C-:B------:R-:W-:Y:S01]  /*2650*/  SHF.R.S32.HI R5, RZ, 0x1f, R4.reuse ;  /* 0x0000001fff057819 */ /* 0x100fe20000011404 */
[----:B------:R-:W-:Y:S01]  /*2660*/  UISETP.LT.U32.AND UP0, UPT, UR43, 0x2, UP0 ;  /* 0x000000022b00788c */ /* 0x000fe20008701070 */
[----:B------:R-:W-:Y:S01]  /*2670*/  IMAD.U32 R7, RZ, RZ, UR6 ;  /* 0x00000006ff077e24 */ /* 0x000fe2000f8e00ff */
[----:B------:R-:W-:Y:S01]  /*2680*/  UISETP.GT.U32.AND UP1, UPT, UR43, 0x1, !UP1 ;  /* 0x000000012b00788c */ /* 0x000fe2000cf24070 */
[----:B------:R-:W-:Y:S01]  /*2690*/  IMAD R3, R0, -0x40, R3 ;  /* 0xffffffc000037824 */ /* 0x000fe200078e0203 */
[----:B------:R-:W-:Y:S01]  /*26a0*/  UIMAD UR5, UR42, UR7, UR5 ;  /* 0x000000072a0572a4 */ /* 0x000fe2000f8e0205 */
[----:B------:R-:W-:Y:S01]  /*26b0*/  IMAD.U32 R0, RZ, RZ, UR8 ;  /* 0x00000008ff007e24 */ /* 0x000fe2000f8e00ff */
[----:B------:R-:W-:Y:S01]  /*26c0*/  USEL UR6, URZ, 0x1, !UP0 ;  /* 0x000000013f067887 */ /* 0x000fe2000c000000 */
[----:B------:R-:W-:Y:S01]  /*26d0*/  IMAD.WIDE.U32 R6, R7, UR42, R4 ;  /* 0x0000002a07067c25 */ /* 0x000fe2000f8e0004 */
[----:B------:R-:W-:Y:S01]  /*26e0*/  USEL UR4, URZ, 0x1, !UP1 ;  /* 0x000000013f047887 */ /* 0x000fe2000c800000 */
[----:B------:R-:W-:Y:S01]  /*26f0*/  LOP3.LUT R23, R23, UR10, R8, 0xfe, !PT ;  /* 0x0000000a17177c12 */ /* 0x000fe2000f8efe08 */
[----:B------:R-:W-:Y:S01]  /*2700*/  ULOP3.LUT UR37, UR37, 0x1, URZ, 0xc0, !UPT ;  /* 0x0000000125257892 */ /* 0x000fe2000f8ec03f */
[----:B------:R-:W-:Y:S01]  /*2710*/  IADD3 R3, R0, -UR40, R3 ;  /* 0x8000002800037c10 */ /* 0x000fe2000fffe003 */
[----:B------:R-:W-:Y:S01]  /*2720*/  ULOP3.LUT UR36, UR4, UR36, UR6, 0x96, !UPT ;  /* 0x0000002404247292 */ /* 0x000fe2000f8e9606 */
[----:B------:R-:W-:Y:S01]  /*2730*/  VIADD R7, R7, UR5 ;  /* 0x0000000507077c36 */ /* 0x000fe20008000000 */
[----:B------:R-:W-:Y:S01]  /*2740*/  UMOV UR40, 0xffffffff ;  /* 0xffffffff00287882 */ /* 0x000fe20000000000 */
[----:B------:R-:W-:Y:S01]  /*2750*/  VIADD R0, R9, -UR41 ;  /* 0x8000002909007c36 */ /* 0x000fe20008000000 */
[----:B------:R-:W-:Y:S08]  /*2760*/  @P0 BRA `(.L_x_28) ;  /* 0x000000c4001c0947 */ /* 0x000ff00003800000 */
[----:B-----5:R-:W-:Y:S01]  /*2770*/  FSETP.NEU.AND P0, PT, R19, RZ, PT ;  /* 0x000000ff1300720b */ /* 0x020fe20003f0d000 */
[----:B------:R-:W-:Y:S01]  /*2780*/  ULDC.64 UR6, c[0x0][0x5c8] ;  /* 0x0001720000067ab9 */ /* 0x000fe20000000a00 */
[----:B------:R-:W-:Y:S01]  /*2790*/  ISETP.GT.AND P3, PT, R3, RZ, PT ;  /* 0x000000ff0300720c */ /* 0x000fe20003f64270 */
[----:B------:R-:W-:Y:S01]  /*27a0*/  UIMAD UR4, UR11, UR6, URZ ;  /* 0x000000060b0472a4 */ /* 0x000fe2000f8e023f */
[----:B------:R-:W-:Y:S01]  /*27b0*/  MOV R8, UR7 ;  /* 0x0000000700087c02 */ /* 0x000fe20008000f00 */
[C---:B------:R-:W-:Y:S01]  /*27c0*/  IMAD.WIDE.U32 R216, R23.reuse, UR6, R6 ;  /* 0x0000000617d87c25 */ /* 0x040fe2000f8e0006 */
[----:B------:R-:W-:Y:S01]  /*27d0*/  BSSY B0, `(.L_x_28) ;  /* 0x0000c40000007945 */ /* 0x000fe20003800000 */
[----:B------:R-:W-:Y:S02]  /*27e0*/  ISETP.GT.AND P1, PT, R0, RZ, P3 ;  /* 0x000000ff0000720c */ /* 0x000fe40001f24270 */
[----:B------:R-:W-:-:S04]  /*27f0*/  IMAD R223, R23, R8, UR4 ;  /* 0x0000000417df7e24 */ /* 0x000fc8000f8e0208 */
[----:B------:R-:W-:Y:S01]  /*2800*/  IMAD.IADD R223, R217, 0x1, R223 ;  /* 0x00000001d9df7824 */ /* 0x000fe200078e02df */
[----:B------:R-:W-:Y:S06]  /*2810*/  @!P0 BRA `(.L_x_29) ;  /* 0x0000008c002c8947 */ /* 0x000fec0003800000 */
[----:B------:R-:W0:Y:S01]  /*2820*/  LDC.64 R6, c[0x0][0x5b8] ;  /* 0x00016e00ff067b82 */ /* 0x000e220000000a00 */
[----:B------:R-:W-:-:S07]  /*2830*/  ULDC.64 UR4, c[0x0][0x5c0] ;  /* 0x0001700000047ab9 */ /* 0x000fce0000000a00 */
[----:B------:R-:W1:Y:S08]  /*2840*/  LDC.64 R8, c[0x0][0x5b0] ;  /* 0x00016c00ff087b82 */ /* 0x000e700000000a00 */
[----:B------:R-:W2:Y:S01]  /*2850*/  LDC.64 R10, c[0x0][0x5a8] ;  /* 0x00016a00ff0a7b82 */ /* 0x000ea20000000a00 */
[----:B0-----:R-:W-:-:S04]  /*2860*/  IMAD R12, R6, UR12, RZ ;  /* 0x0000000c060c7c24 */ /* 0x001fc8000f8e02ff */
[----:B------:R-:W-:Y:S02]  /*2870*/  IMAD R7, R7, UR42, R12 ;  /* 0x0000002a07077c24 */ /* 0x000fe4000f8e020c */
[----:B------:R-:W-:-:S04]  /*2880*/  IMAD.WIDE.U32 R12, R6, UR42, R4 ;  /* 0x0000002a060c7c25 */ /* 0x000fc8000f8e0004 */
[----:B-1----:R-:W-:Y:S02]  /*2890*/  IMAD R14, R8, UR11, RZ ;  /* 0x0000000b080e7c24 */ /* 0x002fe4000f8e02ff */
[----:B------:R-:W-:Y:S02]  /*28a0*/  IMAD.IADD R15, R13, 0x1, R7 ;  /* 0x000000010d0f7824 */ /* 0x000fe400078e0207 */
[----:B------:R-:W-:Y:S02]  /*28b0*/  IMAD R221, R23, R9, R14 ;  /* 0x0000000917dd7224 */ /* 0x000fe400078e020e */
[----:B------:R-:W-:-:S04]  /*28c0*/  IMAD.MOV.U32 R14, RZ, RZ, R12 ;  /* 0x000000ffff0e7224 */ /* 0x000fc800078e000c */
[----:B------:R-:W-:-:S04]  /*28d0*/  IMAD.WIDE.U32 R20, R23, R8, R14 ;  /* 0x0000000817147225 */ /* 0x000fc800078e000e */
[----:B------:R-:W-:Y:S01]  /*28e0*/  IMAD.IADD R21, R21, 0x1, R221 ;  /* 0x0000000115157824 */ /* 0x000fe200078e02dd */
[----:B--2---:R-:W-:-:S04]  /*28f0*/  LEA R218, P0, R20, R10, 0x1 ;  /* 0x0000000a14da7211 */ /* 0x004fc800078008ff */
[----:B------:R-:W-:-:S05]  /*2900*/  LEA.HI.X R219, R20, R11, R21, 0x1, P0 ;  /* 0x0000000b14db7211 */ /* 0x000fca00000f0c15 */
[----:B------:R-:W2:Y:S01]  /*2910*/  @P1 LDG.E.LTC128B.U16 R222, desc[UR44][R218.64] ;  /* 0x0000002cdade1981 */ /* 0x000ea2000c1e1520 */
[----:B------:R-:W-:Y:S01]  /*2920*/  BSSY B1, `(.L_x_30) ;  /* 0x0000013000017945 */ /* 0x000fe20003800000 */
[----:B--2---:R-:W-:-:S05]  /*2930*/  HADD2.F32 R20, -RZ, R222.H0_H0 ;  /* 0x200000deff147230 */ /* 0x004fca0000004100 */
[----:B------:R-:W-:Y:S01]  /*2940*/  FMUL R21, R20, R19 ;  /* 0x0000001314157220 */ /* 0x000fe20000400000 */
[----:B------:R-:W-:-:S03]  /*2950*/  LEA R20, P0, R216, UR4, 0x1 ;  /* 0x00000004d8147c11 */ /* 0x000fc6000f8008ff */
[----:B------:R-:W-:Y:S01]  /*2960*/  FFMA R120, R120, R22, R21 ;  /* 0x0000001678787223 */ /* 0x000fe20000000015 */
[----:B------:R-:W-:-:S04]  /*2970*/  LEA.HI.X R21, R216, UR5, R223, 0x1, P0 ;  /* 0x00000005d8157c11 */ /* 0x000fc800080f0cdf */
[----:B------:R-:W-:-:S04]  /*2980*/  F2FP.F16.F32.PACK_AB R120, RZ, R120 ;  /* 0x00000078ff78723e */ /* 0x000fc800000000ff */
[----:B------:R-:W-:-:S05]  /*2990*/  PRMT R217, R120, 0x7610, R217 ;  /* 0x0000761078d97816 */ /* 0x000fca00000000d9 */
[----:B------:R0:W-:Y:S02]  /*29a0*/  @P1 STG.E.U16 desc[UR44][R20.64], R217 ;  /* 0x000000d914001986 */ /* 0x0001e4000c10152c */
[----:B0-----:R-:W-:-:S04]  /*29b0*/  IMAD.WIDE.U32 R216, R23, R8, R4 ;  /* 0x0000000817d87225 */ /* 0x001fc800078e0004 */
[----:B------:R-:W-:Y:S01]  /*29c0*/  IMAD.IADD R219, R221, 0x1, R217 ;  /* 0x00000001dddb7824 */ /* 0x000fe200078e02d9 */
[----:B------:R-:W-:-:S05]  /*29d0*/  MOV R218, R216 ;  /* 0x000000d800da7202 */ /* 0x000fca0000000f00 */
[----:B------:R-:W-:-:S04]  /*29e0*/  IMAD.WIDE.U32 R218, R6, UR42, R218 ;  /* 0x0000002a06da7c25 */ /* 0x000fc8000f8e00da */
[----:B------:R-:W-:Y:S01]  /*29f0*/  IMAD.IADD R120, R7, 0x1, R219 ;  /* 0x0000000107787824 */ /* 0x000fe200078e02db */
[----:B------:R-:W-:-:S04]  /*2a00*/  LEA R216, P0, R218, R10, 0x1 ;  /* 0x0000000adad87211 */ /* 0x000fc800078008ff */
[----:B------:R-:W-:Y:S02]  /*2a10*/  LEA.HI.X R217, R218, R11, R120, 0x1, P0 ;  /* 0x0000000bdad97211 */ /* 0x000fe400000f0c78 */
[----:B------:R-:W-:-:S13]  /*2a20*/  ISETP.GT.AND P0, PT, R0, 0x1, P3 ;  /* 0x000000010000780c */ /* 0x000fda0001f04270 */
[----:B------:R-:W-:Y:S05]  /*2a30*/  @!P0 BRA `(.L_x_31) ;  /* 0x0000000000048947 */ /* 0x000fea0003800000 */
[----:B------:R0:W5:Y:S02]  /*2a40*/  LDG.E.LTC128B.U16 R222, desc[UR44][R216.64+0x2] ;  /* 0x0000022cd8de7981 */ /* 0x000164000c1e1520 */
.L_x_31:
[----:B------:R-:W-:Y:S05]  /*2a50*/  BSYNC B1 ;  /* 0x0000000000017941 */ /* 0x000fea0003800000 */
.L_x_30:
[----:B-----5:R-:W-:Y:S02]  /*2a60*/  HADD2.F32 R120, -RZ, R222.H0_H0 ;  /* 0x200000deff787230 */ /* 0x020fe40000004100 */
[----:B------:R-:W-:-:S03]  /*2a70*/  IMAD.SHL.U32 R218, R8, 0x8, RZ ;  /* 0x0000000808da7824 */ /* 0x000fc600078e00ff */
[----:B------:R-:W-:-:S04]  /*2a80*/  FMUL R120, R120, R19 ;  /* 0x0000001378787220 */ /* 0x000fc80000400000 */
[----:B------:R-:W-:-:S05]  /*2a90*/  FFMA R120, R121, R22, R120 ;  /* 0x0000001679787223 */ /* 0x000fca0000000078 */
[----:B------:R-:W-:-:S04]  /*2aa0*/  F2FP.F16.F32.PACK_AB R120, RZ, R120 ;  /* 0x00000078ff78723e */ /* 0x000fc800000000ff */
[----:B------:R-:W-:-:S05]  /*2ab0*/  PRMT R219, R120, 0x7610, R219 ;  /* 0x0000761078db7816 */ /* 0x000fca00000000db */
[----:B------:R1:W-:Y:S02]  /*2ac0*/  @P0 STG.E.U16 desc[UR44][R20.64+0x2], R219 ;  /* 0x000002db14000986 */ /* 0x0003e4000c10152c */
[----:B-1----:R-:W-:-:S03]  /*2ad0*/  SHF.L.U64.HI R219, R8, 0x3, R9 ;  /* 0x0000000308db7819 */ /* 0x002fc60000010209 */
[----:B------:R-:W-:-:S04]  /*2ae0*/  IMAD.WIDE.U32 R120, R23, R8, R218 ;  /* 0x0000000817787225 */ /* 0x000fc800078e00da */
[----:B------:R-:W-:Y:S01]  /*2af0*/  IMAD.IADD R225, R221, 0x1, R121 ;  /* 0x00000001dde17824 */ /* 0x000fe200078e0279 */
[-C--:B------:R-:W-:Y:S02]  /*2b00*/  IADD3 R220, P0, R4, R120.reuse, RZ ;  /* 0x0000007804dc7210 */ /* 0x080fe40007f1e0ff */
[----:B------:R-:W-:-:S03]  /*2b10*/  IADD3 R223, P1, R12, R120, RZ ;  /* 0x000000780cdf7210 */ /* 0x000fc60007f3e0ff */
[----:B------:R-:W-:Y:S02]  /*2b20*/  IMAD.X R221, R5, 0x1, R225, P0 ;  /* 0x0000000105dd7824 */ /* 0x000fe400000e06e1 */
[----:B------:R-:W-:-:S04]  /*2b30*/  IMAD.WIDE.U32 R220, R6, UR42, R220 ;  /* 0x0000002a06dc7c25 */ /* 0x000fc8000f8e00dc */
[----:B------:R-:W-:Y:S01]  /*2b40*/  IMAD.IADD R121, R7, 0x1, R221 ;  /* 0x0000000107797824 */ /* 0x000fe200078e02dd */
[----:B------:R-:W-:-:S04]  /*2b50*/  LEA R120, P0, R220, R10, 0x1 ;  /* 0x0000000adc787211 */ /* 0x000fc800078008ff */
[----:B------:R-:W-:Y:S02]  /*2b60*/  LEA.HI.X R121, R220, R11, R121, 0x1, P0 ;  /* 0x0000000bdc797211 */ /* 0x000fe400000f0c79 */
[----:B------:R-:W-:Y:S02]  /*2b70*/  ISETP.GT.AND P0, PT, R3, 0x8, PT ;  /* 0x000000080300780c */ /* 0x000fe40003f04270 */
[----:B------:R-:W-:Y:S02]  /*2b80*/  IADD3.X R220, R225, R15, RZ, P1, !PT ;  /* 0x0000000fe1dc7210 */ /* 0x000fe40000ffe4ff */
[----:B------:R-:W-:Y:S02]  /*2b90*/  ISETP.GT.AND P2, PT, R0, RZ, P0 ;  /* 0x000000ff0000720c */ /* 0x000fe40000744270 */
[----:B------:R-:W-:-:S04]  /*2ba0*/  LEA R226, P1, R223, R10, 0x1 ;  /* 0x0000000adfe27211 */ /* 0x000fc800078208ff */
[----:B------:R-:W-:-:S07]  /*2bb0*/  LEA.HI.X R227, R223, R11, R220, 0x1, P1 ;  /* 0x0000000bdfe37211 */ /* 0x000fce00008f0cdc */
[----:B------:R-:W2:Y:S01]  /*2bc0*/  @P2 LDG.E.LTC128B.U16 R222, desc[UR44][R226.64] ;  /* 0x0000002ce2de2981 */ /* 0x000ea2000c1e1520 */
[----:B------:R-:W-:Y:S01]  /*2bd0*/  IMAD.U32 R223, RZ, RZ, UR6 ;  /* 0x00000006ffdf7e24 */ /* 0x000fe2000f8e00ff */
[----:B------:R-:W-:Y:S01]  /*2be0*/  BSSY B1, `(.L_x_32) ;  /* 0x0000010000017945 */ /* 0x000fe20003800000 */
[----:B------:R-:W-:Y:S02]  /*2bf0*/  IMAD.U32 R225, RZ, RZ, UR6 ;  /* 0x00000006ffe17e24 */ /* 0x000fe4000f8e00ff */
[----:B------:R-:W-:Y:S02]  /*2c00*/  IMAD.SHL.U32 R223, R223, 0x10, RZ ;  /* 0x00000010dfdf7824 */ /* 0x000fe400078e00ff */
[----:B--2---:R-:W-:-:S05]  /*2c10*/  HADD2.F32 R220, -RZ, R222.H0_H0 ;  /* 0x200000deffdc7230 */ /* 0x004fca0000004100 */
[----:B------:R-:W-:Y:S01]  /*2c20*/  FMUL R221, R220, R19 ;  /* 0x00000013dcdd7220 */ /* 0x000fe20000400000 */
[----:B------:R-:W-:-:S03]  /*2c30*/  IADD3 R220, P1, R223, R20, RZ ;  /* 0x00000014dfdc7210 */ /* 0x000fc60007f3e0ff */
[----:B------:R-:W-:Y:S01]  /*2c40*/  FFMA R221, R122, R22, R221 ;  /* 0x000000167add7223 */ /* 0x000fe200000000dd */
[----:B------:R-:W-:-:S04]  /*2c50*/  IMAD.U32 R122, RZ, RZ, UR7 ;  /* 0x00000007ff7a7e24 */ /* 0x000fc8000f8e00ff */
[----:B------:R-:W-:Y:S02]  /*2c60*/  F2FP.F16.F32.PACK_AB R221, RZ, R221 ;  /* 0x000000ddffdd723e */ /* 0x000fe400000000ff */
[--C-:B------:R-:W-:Y:S02]  /*2c70*/  SHF.L.U64.HI R225, R225, 0x4, R122.reuse ;  /* 0x00000004e1e17819 */ /* 0x100fe4000001027a */
[----:B------:R-:W-:-:S03]  /*2c80*/  PRMT R122, R221, 0x7610, R122 ;  /* 0x00007610dd7a7816 */ /* 0x000fc6000000007a */
[----:B------:R-:W-:Y:S01]  /*2c90*/  IMAD.X R221, R225, 0x1, R21, P1 ;  /* 0x00000001e1dd7824 */ /* 0x000fe200008e0615 */
[----:B------:R-:W-:-:S04]  /*2ca0*/  ISETP.GT.AND P1, PT, R0, 0x1, P0 ;  /* 0x000000010000780c */ /* 0x000fc80000724270 */
[----:B------:R1:W-:Y:S09]  /*2cb0*/  @P2 STG.E.U16 desc[UR44][R220.64], R122 ;  /* 0x0000007adc002986 */ /* 0x0003f2000c10152c */
[----:B------:R-:W-:Y:S05]  /*2cc0*/  @!P1 BRA `(.L_x_33) ;  /* 0x0000000000049947 */ /* 0x000fea0003800000 */
[----:B------:R2:W5:Y:S02]  /*2cd0*/  LDG.E.LTC128B.U16 R222, desc[UR44][R120.64+0x2] ;  /* 0x0000022c78de7981 */ /* 0x000564000c1e1520 */
.L_x_33:
[----:B------:R-:W-:Y:S05]  /*2ce0*/  BSYNC B1 ;  /* 0x0000000000017941 */ /* 0x000fea0003800000 */
.L_x_32:
[----:B-1---5:R-:W-:Y:S01]  /*2cf0*/  HADD2.F32 R122, -RZ, R222.H0_H0 ;  /* 0x200000deff7a7230 */ /* 0x022fe20000004100 */
[----:B------:R-:W-:Y:S04]  /*2d00*/  BSSY B1, `(.L_x_34) ;  /* 0x000000b000017945 */ /* 0x000fe80003800000 */
[----:B------:R-:W-:-:S04]  /*2d10*/  FMUL R122, R122, R19 ;  /* 0x000000137a7a7220 */ /* 0x000fc80000400000 */
[----:B------:R-:W-:Y:S01]  /*2d20*/  FFMA R122, R123, R22, R122 ;  /* 0x000000167b7a7223 */ /* 0x000fe2000000007a */
[----:B------:R-:W-:-:S04]  /*2d30*/  @P1 IMAD.MOV.U32 R123, RZ, RZ, R221 ;  /* 0x000000ffff7b1224 */ /* 0x000fc800078e00dd */
[----:B------:R-:W-:-:S04]  /*2d40*/  F2FP.F16.F32.PACK_AB R122, RZ, R122 ;  /* 0x0000007aff7a723e */ /* 0x000fc800000000ff */
[----:B------:R-:W-:Y:S02]  /*2d50*/  PRMT R224, R122, 0x7610, R224 ;  /* 0x000076107ae07816 */ /* 0x000fe400000000e0 */
[----:B------:R-:W-:-:S05]  /*2d60*/  @P1 MOV R122, R220 ;  /* 0x000000dc007a1202 */ /* 0x000fca0000000f00 */
[----:B------:R1:W-:Y:S01]  /*2d70*/  @P1 STG.E.U16 desc[UR44][R122.64+0x2], R224 ;  /* 0x000002e07a001986 */ /* 0x0003e2000c10152c */
[----:B------:R-:W-:-:S13]  /*2d80*/  ISETP.GT.AND P1, PT, R0, 0x8, P3 ;  /* 0x000000080000780c */ /* 0x000fda0001f24270 */
[----:B-1----:R-:W-:Y:S05]  /*2d90*/  @!P1 BRA `(.L_x_35) ;  /* 0x0000000000049947 */ /* 0x002fea0003800000 */
[----:B------:R1:W5:Y:S02]  /*2da0*/  LDG.E.LTC128B.U16 R222, desc[UR44][R216.64+0x10] ;  /* 0x0000102cd8de7981 */ /* 0x000364000c1e1520 */
.L_x_35:
[----:B------:R-:W-:Y:S05]  /*2db0*/  BSYNC B1 ;  /* 0x0000000000017941 */ /* 0x000fea0003800000 */
.L_x_34:
[----:B-----5:R-:W-:Y:S01]  /*2dc0*/  HADD2.F32 R122, -RZ, R222.H0_H0 ;  /* 0x200000deff7a7230 */ /* 0x020fe20000004100 */
[----:B------:R-:W-:Y:S04]  /*2dd0*/  BSSY B1, `(.L_x_36) ;  /* 0x0000008000017945 */ /* 0x000fe80003800000 */
[----:B------:R-:W-:-:S04]  /*2de0*/  FMUL R123, R122, R19 ;  /* 0x000000137a7b7220 */ /* 0x000fc80000400000 */
[----:B------:R-:W-:-:S05]  /*2df0*/  FFMA R123, R124, R22, R123 ;  /* 0x000000167c7b7223 */ /* 0x000fca000000007b */
[----:B------:R-:W-:-:S05]  /*2e00*/  F2FP.F16.F32.PACK_AB R123, RZ, R123 ;  /* 0x0000007bff7b723e */ /* 0x000fca00000000ff */
[----:B------:R3:W-:Y:S01]  /*2e10*/  @P1 STG.E.U16 desc[UR44][R20.64+0x10], R123 ;  /* 0x0000107b14001986 */ /* 0x0007e2000c10152c */
[----:B------:R-:W-:-:S13]  /*2e20*/  ISETP.GT.AND P1, PT, R0, 0x9, P3 ;  /* 0x000000090000780c */ /* 0x000fda0001f24270 */
[----:B---3--:R-:W-:Y:S05]  /*2e30*/  @!P1 BRA `(.L_x_37) ;  /* 0x0000000000049947 */ /* 0x008fea0003800000 */
[----:B------:R3:W5:Y:S02]  /*2e40*/  LDG.E.LTC128B.U16 R222, desc[UR44][R216.64+0x12] ;  /* 0x0000122cd8de7981 */ /* 0x000764000c1e1520 */
.L_x_37:
[----:B------:R-:W-:Y:S05]  /*2e50*/  BSYNC B1 ;  /* 0x0000000000017941 */ /* 0x000fea0003800000 */
.L_x_36:
[----:B-----5:R-:W-:Y:S01]  /*2e60*/  HADD2.F32 R122, -RZ, R222.H0_H0 ;  /* 0x200000deff7a7230 */ /* 0x020fe20000004100 */
[----:B------:R-:W-:Y:S01]  /*2e70*/  ISETP.GT.AND P2, PT, R0, 0x8, P0 ;  /* 0x000000080000780c */ /* 0x000fe20000744270 */
[----:B------:R-:W-:Y:S03]  /*2e80*/  BSSY B1, `(.L_x_38) ;  /* 0x0000007000017945 */ /* 0x000fe60003800000 */
[----:B------:R-:W-:-:S04]  /*2e90*/  FMUL R122, R122, R19 ;  /* 0x000000137a7a7220 */ /* 0x000fc80000400000 */
[----:B------:R-:W-:-:S05]  /*2ea0*/  FFMA R122, R125, R22, R122 ;  /* 0x000000167d7a7223 */ /* 0x000fca000000007a */
[----:B------:R-:W-:-:S05]  /*2eb0*/  F2FP.F16.F32.PACK_AB R122, RZ, R122 ;  /* 0x0000007aff7a723e */ /* 0x000fca00000000ff */
[----:B------:R4:W-:Y:S01]  /*2ec0*/  @P1 STG.E.U16 desc[UR44][R20.64+0x12], R122 ;  /* 0x0000127a14001986 */ /* 0x0009e2000c10152c */
[----:B------:R-:W-:Y:S05]  /*2ed0*/  @!P2 BRA `(.L_x_39) ;  /* 0x000000000004a947 */ /* 0x000fea0003800000 */
[----:B------:R0:W5:Y:S02]  /*2ee0*/  LDG.E.LTC128B.U16 R222, desc[UR44][R120.64+0x10] ;  /* 0x0000102c78de7981 */ /* 0x000164000c1e1520 */
.L_x_39:
[----:B------:R-:W-:Y:S05]  /*2ef0*/  BSYNC B1 ;  /* 0x0000000000017941 */ /* 0x000fea0003800000 */
.L_x_38:
[----:B----45:R-:W-:Y:S01]  /*2f00*/  HADD2.F32 R122, -RZ, R222.H0_H0 ;  /* 0x200000deff7a7230 */ /* 0x030fe20000004100 */
[----:B------:R-:W-:Y:S01]  /*2f10*/  ISETP.GT.AND P1, PT, R0, 0x9, P0 ;  /* 0x000000090000780c */ /* 0x000fe20000724270 */
[----:B------:R-:W-:Y:S03]  /*2f20*/  BSSY B1, `(.L_x_40) ;  /* 0x000000a000017945 */ /* 0x000fe60003800000 */
[----:B------:R-:W-:Y:S01]  /*2f30*/  FMUL R123, R122, R19 ;  /* 0x000000137a7b7220 */ /* 0x000fe20000400000 */
[----:B------:R-:W-:-:S03]  /*2f40*/  @P2 IMAD.MOV.U32 R122, RZ, RZ, R220 ;  /* 0x000000ffff7a2224 */ /* 0x000fc600078e00dc */
[----:B------:R-:W-:-:S05]  /*2f50*/  FFMA R123, R126, R22, R123 ;  /* 0x000000167e7b7223 */ /* 0x000fca000000007b */
[----:B------:R-:W-:-:S04]  /*2f60*/  F2FP.F16.F32.PACK_AB R123, RZ, R123 ;  /* 0x0000007bff7b723e */ /* 0x000fc800000000ff */
[----:B------:R-:W-:Y:S01]  /*2f70*/  PRMT R124, R123, 0x7610, R124 ;  /* 0x000076107b7c7816 */ /* 0x000fe2000000007c */
[----:B------:R-:W-:-:S05]  /*2f80*/  @P2 IMAD.MOV.U32 R123, RZ, RZ, R221 ;  /* 0x000000ffff7b2224 */ /* 0x000fca00078e00dd */
[----:B------:R4:W-:Y:S01]  /*2f90*/  @P2 STG.E.U16 desc[UR44][R122.64+0x10], R124 ;  /* 0x0000107c7a002986 */ /* 0x0009e2000c10152c */
[----:B------:R-:W-:Y:S05]  /*2fa0*/  @!P1 BRA `(.L_x_41) ;  /* 0x0000000000049947 */ /* 0x000fea0003800000 */
[----:B------:R0:W5:Y:S02]  /*2fb0*/  LDG.E.LTC128B.U16 R222, desc[UR44][R120.64+0x12] ;  /* 0x0000122c78de7981 */ /* 0x000164000c1e1520 */
.L_x_41:
[----:B------:R-:W-:Y:S05]  /*2fc0*/  BSYNC B1 ;  /* 0x0000000000017941 */ /* 0x000fea0003800000 */
.L_x_40:
[----:B----45:R-:W-:Y:S01]  /*2fd0*/  HADD2.F32 R122, -RZ, R222.H0_H0 ;  /* 0x200000deff7a7230 */ /* 0x030fe20000004100 */
[----:B------:R-:W-:Y:S01]  /*2fe0*/  ISETP.GT.AND P2, PT, R0, 0x10, P3 ;  /* 0x000000100000780c */ /* 0x000fe20001f44270 */
[----:B------:R-:W-:Y:S01]  /*2ff0*/  @P1 IMAD.MOV.U32 R123, RZ, RZ, R221 ;  /* 0x000000ffff7b1224 */ /* 0x000fe200078e00dd */
[----:B------:R-:W-:Y:S02]  /*3000*/  BSSY B1, `(.L_x_42) ;  /* 0x0000009000017945 */ /* 0x000fe40003800000 */
[----:B------:R-:W-:-:S04]  /*3010*/  FMUL R122, R122, R19 ;  /* 0x000000137a7a7220 */ /* 0x000fc80000400000 */
[----:B------:R-:W-:-:S05]  /*3020*/  FFMA R122, R127, R22, R122 ;  /* 0x000000167f7a7223 */ /* 0x000fca000000007a */
[----:B------:R-:W-:-:S04]  /*3030*/  F2FP.F16.F32.PACK_AB R122, RZ, R122 ;  /* 0x0000007aff7a723e */ /* 0x000fc800000000ff */
[----:B------:R-:W-:Y:S01]  /*3040*/  PRMT R124, R122, 0x7610, R124 ;  /* 0x000076107a7c7816 */ /* 0x000fe2000000007c */
[----:B------:R-:W-:-:S05]  /*3050*/  @P1 IMAD.MOV.U32 R122, RZ, RZ, R220 ;  /* 0x000000ffff7a1224 */ /* 0x000fca00078e00dc */
[----:B------:R4:W-:Y:S01]  /*3060*/  @P1 STG.E.U16 desc[UR44][R122.64+0x12], R124 ;  /* 0x0000127c7a001986 */ /* 0x0009e2000c10152c */
[----:B------:R-:W-:Y:S05]  /*3070*/  @!P2 BRA `(.L_x_43) ;  /* 0x000000000004a947 */ /* 0x000fea0003800000 */
[----:B------:R0:W5:Y:S02]  /*3080*/  LDG.E.LTC128B.U16 R222, desc[UR44][R216.64+0x20] ;  /* 0x0000202cd8de7981 */ /* 0x000164000c1e1520 */
.L_x_43:
[----:B------:R-:W-:Y:S05]  /*3090*/  BSYNC B1 ;  /* 0x0000000000017941 */ /* 0x000fea0003800000 */
.L_x_42:
[----:B----45:R-:W-:Y:S01]  /*30a0*/  HADD2.F32 R122, -RZ, R222.H0_H0 ;  /* 0x200000deff7a7230 */ /* 0x030fe20000004100 */
        /* <DEDUP_REMOVED lines=8> */
.L_x_45:
[----:B------:R-:W-:Y:S05]  /*3130*/  BSYNC B1 ;  /* 0x0000000000017941 */ /* 0x000fea0003800000 */
.L_x_44:
        /* <DEDUP_REMOVED lines=9> */
.L_x_47:
[----:B------:R-:W-:Y:S05]  /*31d0*/  BSYNC B1 ;  /* 0x0000000000017941 */ /* 0x000fea0003800000 */
.L_x_46:
[----:B0----5:R-:W-:Y:S01]  /*31e0*/  HADD2.F32 R122, -RZ, R222.H0_H0 ;  /* 0x200000deff7a7230 */ /* 0x021fe20000004100 */
[----:B------:R-:W-:Y:S01]  /*31f0*/  ISETP.GT.AND P1, PT, R0, 0x11, P0 ;  /* 0x000000110000780c */ /* 0x000fe20000724270 */
[----:B------:R-:W-:Y:S03]  /*3200*/  BSSY B1, `(.L_x_48) ;  /* 0x000000a000017945 */ /* 0x000fe60003800000 */
[----:B----4-:R-:W-:Y:S01]  /*3210*/  FMUL R123, R122, R19 ;  /* 0x000000137a7b7220 */ /* 0x010fe20000400000 */
[----:B------:R-:W-:-:S03]  /*3220*/  @P2 MOV R122, R220 ;  /* 0x000000dc007a2202 */ /* 0x000fc60000000f00 */
[----:B------:R-:W-:-:S05]  /*3230*/  FFMA R123, R130, R22, R123 ;  /* 0x00000016827b7223 */ /* 0x000fca000000007b */
[----:B------:R-:W-:-:S04]  /*3240*/  F2FP.F16.F32.PACK_AB R123, RZ, R123 ;  /* 0x0000007bff7b723e */ /* 0x000fc800000000ff */
[----:B------:R-:W-:Y:S01]  /*3250*/  PRMT R124, R123, 0x7610, R124 ;  /* 0x000076107b7c7816 */ /* 0x000fe2000000007c */
[----:B------:R-:W-:-:S05]  /*3260*/  @P2 IMAD.MOV.U32 R123, RZ, RZ, R221 ;  /* 0x000000ffff7b2224 */ /* 0x000fca00078e00dd */
[----:B------:R0:W-:Y:S01]  /*3270*/  @P2 STG.E.U16 desc[UR44][R122.64+0x20], R124 ;  /* 0x0000207c7a002986 */ /* 0x0001e2000c10152c */
[----:B------:R-:W-:Y:S05]  /*3280*/  @!P1 BRA `(.L_x_49) ;  /* 0x0000000000049947 */ /* 0x000fea0003800000 */
[----:B------:R4:W5:Y:S02]  /*3290*/  LDG.E.LTC128B.U16 R222, desc[UR44][R120.64+0x22] ;  /* 0x0000222c78de7981 */ /* 0x000964000c1e1520 */
.L_x_49:
[----:B------:R-:W-:Y:S05]  /*32a0*/  BSYNC B1 ;  /* 0x0000000000017941 */ /* 0x000fea0003800000 */
.L_x_48:
[----:B0----5:R-:W-:Y:S01]  /*32b0*/  HADD2.F32 R122, -RZ, R222.H0_H0 ;  /* 0x200000deff7a7230 */ /* 0x021fe20000004100 */
        /* <DEDUP_REMOVED lines=11> */
.L_x_51:
[----:B------:R-:W-:Y:S05]  /*3370*/  BSYNC B1 ;  /* 0x0000000000017941 */ /* 0x000fea0003800000 */
.L_x_50:
[----:B0----5:R-:W-:Y:S01]  /*3380*/  HADD2.F32 R122, -RZ, R222.H0_H0 ;  /* 0x200000deff7a7230 */ /* 0x021fe20000004100 */
        /* <DEDUP_REMOVED lines=8> */
.L_x_53:
[----:B------:R-:W-:Y:S05]  /*3410*/  BSYNC B1 ;  /* 0x0000000000017941 */ /* 0x000fea0003800000 */
.L_x_52:
        /* <DEDUP_REMOVED lines=9> */
.L_x_55:
[----:B------:R-:W-:Y:S05]  /*34b0*/  BSYNC B1 ;  /* 0x0000000000017941 */ /* 0x000fea0003800000 */
.L_x_54:
[----:B0----5:R-:W-:Y:S01]  /*34c0*/  HADD2.F32 R122, -RZ, R222.H0_H0 ;  /* 0x200000deff7a7230 */ /* 0x021fe20000004100 */
        /* <DEDUP_REMOVED lines=11> */
.L_x_57:
[----:B------:R-:W-:Y:S05]  /*3580*/  BSYNC B1 ;  /* 0x0000000000017941 */ /* 0x000fea0003800000 */
.L_x_56:
[----:B0----5:R-:W-:Y:S01]  /*3590*/  HADD2.F32 R122, -RZ, R222.H0_H0 ;  /* 0x200000deff7a7230 */ /* 0x021fe20000004100 */
[----:B------:R-:W-:Y:S01]  /*35a0*/  ISETP.GT.AND P2, PT, R0, 0x20, P3 ;  /* 0x000000200000780c */ /* 0x000fe20001f44270 */
[----:B------:R-:W-:Y:S01]  /*35b0*/  @P1 IMAD.MOV.U32 R123, RZ, RZ, R221 ;  /* 0x000000ffff7b1224 */ /* 0x000fe200078e00dd */
[----:B------:R-:W-:Y:S02]  /*35c0*/  BSSY B1, `(.L_x_58) ;  /* 0x0000009000017945 */ /* 0x000fe40003800000 */
[----:B------:R-:W-:-:S04]  /*35d0*/  FMUL R122, R122, R19 ;  /* 0x000000137a7a7220 */ /* 0x000fc80000400000 */
[----:B------:R-:W-:-:S05]  /*35e0*/  FFMA R122, R135, R22, R122 ;  /* 0x00000016877a7223 */ /* 0x000fca000000007a */
[----:B------:R-:W-:-:S04]  /*35f0*/  F2FP.F16.F32.PACK_AB R122, RZ, R122 ;  /* 0x0000007aff7a723e */ /* 0x000fc800000000ff */
[----:B------:R-:W-:Y:S02]  /*3600*/  PRMT R124, R122, 0x7610, R124 ;  /* 0x000076107a7c7816 */ /* 0x000fe4000000007c */
[----:B------:R-:W-:-:S05]  /*3610*/  @P1 MOV R122, R220 ;  /* 0x000000dc007a1202 */ /* 0x000fca0000000f00 */
[----:B------:R0:W-:Y:S01]  /*3620*/  @P1 STG.E.U16 desc[UR44][R122.64+0x32], R124 ;  /* 0x0000327c7a001986 */ /* 0x0001e2000c10152c */
[----:B------:R-:W-:Y:S05]  /*3630*/  @!P2 BRA `(.L_x_59) ;  /* 0x000000000004a947 */ /* 0x000fea0003800000 */
[----:B------:R0:W5:Y:S02]  /*3640*/  LDG.E.LTC128B.U16 R222, desc[UR44][R216.64+0x40] ;  /* 0x0000402cd8de7981 */ /* 0x000164000c1e1520 */
.L_x_59:
[----:B------:R-:W-:Y:S05]  /*3650*/  BSYNC B1 ;  /* 0x0000000000017941 */ /* 0x000fea0003800000 */
.L_x_58:
        /* <DEDUP_REMOVED lines=9> */
.L_x_61:
[----:B------:R-:W-:Y:S05]  /*36f0*/  BSYNC B1 ;  /* 0x0000000000017941 */ /* 0x000fea0003800000 */
.L_x_60:
        /* <DEDUP_REMOVED lines=9> */
.L_x_63:
[----:B------:R-:W-:Y:S05]  /*3790*/  BSYNC B1 ;  /* 0x0000000000017941 */ /* 0x000fea0003800000 */
.L_x_62:
        /* <DEDUP_REMOVED lines=12> */
.L_x_65:
[----:B------:R-:W-:Y:S05]  /*3860*/  BSYNC B1 ;  /* 0x0000000000017941 */ /* 0x000fea0003800000 */
.L_x_64:
        /* <DEDUP_REMOVED lines=12> */
.L_x_67:
[----:B------:R-:W-:Y:S05]  /*3930*/  BSYNC B1 ;  /* 0x0000000000017941 */ /* 0x000fea0003800000 */
.L_x_66:
        /* <DEDUP_REMOVED lines=9> */
.L_x_69:
[----:B------:R-:W-:Y:S05]  /*39d0*/  BSYNC B1 ;  /* 0x0000000000017941 */ /* 0x000fea0003800000 */
.L_x_68:
        /* <DEDUP_REMOVED lines=9> */
.L_x_71:
[----:B------:R-:W-:Y:S05]  /*3a70*/  BSYNC B1 ;  /* 0x0000000000017941 */ /* 0x000fea0003800000 */
.L_x_70:
[----:B0----5:R-:W-:Y:S01]  /*3a80*/  HADD2.F32 R122, -RZ, R222.H0_H0 ;  /* 0x200000deff7a7230 */ /* 0x021fe20000004100 */
[----:B------:R-:W-:Y:S01]  /*3a90*/  ISETP.GT.AND P1, PT, R0, 0x29, P0 ;  /* 0x000000290000780c */ /* 0x000fe20000724270 */
[----:B------:R-:W-:Y:S03]  /*3aa0*/  BSSY B1, `(.L_x_72) ;  /* 0x000000a000017945 */ /* 0x000fe60003800000 */
[----:B------:R-:W-:Y:S01]  /*3ab0*/  FMUL R123, R122, R19 ;  /* 0x000000137a7b7220 */ /* 0x000fe20000400000 */
        /* <DEDUP_REMOVED lines=8> */
.L_x_73:
[----:B------:R-:W-:Y:S05]  /*3b40*/  BSYNC B1 ;  /* 0x0000000000017941 */ /* 0x000fea0003800000 */
.L_x_72:
        /* <DEDUP_REMOVED lines=12> */
.L_x_75:
[----:B------:R-:W-:Y:S05]  /*3c10*/  BSYNC B1 ;  /* 0x0000000000017941 */ /* 0x000fea0003800000 */
.L_x_74:
        /* <DEDUP_REMOVED lines=9> */
.L_x_77:
[----:B------:R-:W-:Y:S05]  /*3cb0*/  BSYNC B1 ;  /* 0x0000000000017941 */ /* 0x000fea0003800000 */
.L_x_76:
        /* <DEDUP_REMOVED lines=9> */
.L_x_79:
[----:B------:R-:W-:Y:S05]  /*3d50*/  BSYNC B1 ;  /* 0x0000000000017941 */ /* 0x000fea0003800000 */
.L_x_78:
        /* <DEDUP_REMOVED lines=12> */
.L_x_81:
[----:B------:R-:W-:Y:S05]  /*3e20*/  BSYNC B1 ;  /* 0x0000000000017941 */ /* 0x000fea0003800000 */
.L_x_80:
        /* <DEDUP_REMOVED lines=12> */
.L_x_83:
[----:B------:R-:W-:Y:S05]  /*3ef0*/  BSYNC B1 ;  /* 0x0000000000017941 */ /* 0x000fea0003800000 */
.L_x_82:
        /* <DEDUP_REMOVED lines=9> */
.L_x_85:
[----:B------:R-:W-:Y:S05]  /*3f90*/  BSYNC B1 ;  /* 0x0000000000017941 */ /* 0x000fea0003800000 */
.L_x_84:
        /* <DEDUP_REMOVED lines=9> */
.L_x_87:
[----:B------:R-:W-:Y:S05]  /*4030*/  BSYNC B1 ;  /* 0x0000000000017941 */ /* 0x000fea0003800000 */
.L_x_86:
        /* <DEDUP_REMOVED lines=12> */
.L_x_89:
[----:B------:R-:W-:Y:S05]  /*4100*/  BSYNC B1 ;  /* 0x0000000000017941 */ /* 0x000fea0003800000 */
.L_x_88:
        /* <DEDUP_REMOVED lines=12> */
.L_x_91:
[----:B------:R-:W-:Y:S05]  /*41d0*/  BSYNC B1 ;  /* 0x0000000000017941 */ /* 0x000fea0003800000 */
.L_x_90:
        /* <DEDUP_REMOVED lines=9> */
.L_x_93:
[----:B------:R-:W-:Y:S05]  /*4270*/  BSYNC B1 ;  /* 0x0000000000017941 */ /* 0x000fea0003800000 */
.L_x_92:
        /* <DEDUP_REMOVED lines=9> */
.L_x_95:
[----:B------:R-:W-:Y:S05]  /*4310*/  BSYNC B1 ;  /* 0x0000000000017941 */ /* 0x000fea0003800000 */
.L_x_94:
        /* <DEDUP_REMOVED lines=12> */
.L_x_97:
[----:B------:R-:W-:Y:S05]  /*43e0*/  BSYNC B1 ;  /* 0x0000000000017941 */ /* 0x000fea0003800000 */
.L_x_96:
        /* <DEDUP_REMOVED lines=12> */
.L_x_99:
[----:B------:R-:W-:Y:S05]  /*44b0*/  BSYNC B1 ;  /* 0x0000000000017941 */ /* 0x000fea0003800000 */
.L_x_98:
        /* <DEDUP_REMOVED lines=9> */
.L_x_101:
[----:B------:R-:W-:Y:S05]  /*4550*/  BSYNC B1 ;  /* 0x0000000000017941 */ /* 0x000fea0003800000 */
.L_x_100:
        /* <DEDUP_REMOVED lines=9> */
.L_x_103:
[----:B------:R-:W-:Y:S05]  /*45f0*/  BSYNC B1 ;  /* 0x0000000000017941 */ /* 0x000fea0003800000 */
.L_x_102:
        /* <DEDUP_REMOVED lines=12> */
.L_x_105:
[----:B------:R-:W-:Y:S05]  /*46c0*/  BSYNC B1 ;  /* 0x0000000000017941 */ /* 0x000fea0003800000 */
.L_x_104:
        /* <DEDUP_REMOVED lines=12> */
.L_x_107:
[----:B------:R-:W-:Y:S05]  /*4790*/  BSYNC B1 ;  /* 0x0000000000017941 */ /* 0x000fea0003800000 */
.L_x_106:
        /* <DEDUP_REMOVED lines=9> */
.L_x_109:
[----:B------:R-:W-:Y:S05]  /*4830*/  BSYNC B1 ;  /* 0x0000000000017941 */ /* 0x000fea0003800000 */
.L_x_108:
        /* <DEDUP_REMOVED lines=9> */
.L_x_111:
[----:B------:R-:W-:Y:S05]  /*48d0*/  BSYNC B1 ;  /* 0x0000000000017941 */ /* 0x000fea0003800000 */
.L_x_110:
        /* <DEDUP_REMOVED lines=12> */
.L_x_113:
[----:B------:R-:W-:Y:S05]  /*49a0*/  BSYNC B1 ;  /* 0x0000000000017941 */ /* 0x000fea0003800000 */
.L_x_112:
        /* <DEDUP_REMOVED lines=12> */
.L_x_115:
[----:B------:R-:W-:Y:S05]  /*4a70*/  BSYNC B1 ;  /* 0x0000000000017941 */ /* 0x000fea0003800000 */
.L_x_114:
        /* <DEDUP_REMOVED lines=9> */
.L_x_117:
[----:B------:R-:W-:Y:S05]  /*4b10*/  BSYNC B1 ;  /* 0x0000000000017941 */ /* 0x000fea0003800000 */
.L_x_116:
        /* <DEDUP_REMOVED lines=9> */
.L_x_119:
[----:B------:R-:W-:Y:S05]  /*4bb0*/  BSYNC B1 ;  /* 0x0000000000017941 */ /* 0x000fea0003800000 */
.L_x_118:
        /* <DEDUP_REMOVED lines=12> */
.L_x_121:
[----:B------:R-:W-:Y:S05]  /*4c80*/  BSYNC B1 ;  /* 0x0000000000017941 */ /* 0x000fea0003800000 */
.L_x_120:
        /* <DEDUP_REMOVED lines=12> */
.L_x_123:
[----:B------:R-:W-:Y:S05]  /*4d50*/  BSYNC B1 ;  /* 0x0000000000017941 */ /* 0x000fea0003800000 */
.L_x_122:
        /* <DEDUP_REMOVED lines=9> */
.L_x_125:
[----:B------:R-:W-:Y:S05]  /*4df0*/  BSYNC B1 ;  /* 0x0000000000017941 */ /* 0x000fea0003800000 */
.L_x_124:
        /* <DEDUP_REMOVED lines=9> */
.L_x_127:
[----:B------:R-:W-:Y:S05]  /*4e90*/  BSYNC B1 ;  /* 0x0000000000017941 */ /* 0x000fea0003800000 */
.L_x_126:
        /* <DEDUP_REMOVED lines=12> */
.L_x_129:
[----:B------:R-:W-:Y:S05]  /*4f60*/  BSYNC B1 ;  /* 0x0000000000017941 */ /* 0x000fea0003800000 */
.L_x_128:
        /* <DEDUP_REMOVED lines=12> */
.L_x_131:
[----:B------:R-:W-:Y:S05]  /*5030*/  BSYNC B1 ;  /* 0x0000000000017941 */ /* 0x000fea0003800000 */
.L_x_130:
        /* <DEDUP_REMOVED lines=9> */
.L_x_133:
[----:B------:R-:W-:Y:S05]  /*50d0*/  BSYNC B1 ;  /* 0x0000000000017941 */ /* 0x000fea0003800000 */
.L_x_132:
        /* <DEDUP_REMOVED lines=9> */
.L_x_135:
[----:B------:R-:W-:Y:S05]  /*5170*/  BSYNC B1 ;  /* 0x0000000000017941 */ /* 0x000fea0003800000 */
.L_x_134:
        /* <DEDUP_REMOVED lines=12> */
.L_x_137:
[----:B------:R-:W-:Y:S05]  /*5240*/  BSYNC B1 ;  /* 0x0000000000017941 */ /* 0x000fea0003800000 */
.L_x_136:
        /* <DEDUP_REMOVED lines=12> */
.L_x_139:
[----:B------:R-:W-:Y:S05]  /*5310*/  BSYNC B1 ;  /* 0x0000000000017941 */ /* 0x000fea0003800000 */
.L_x_138:
        /* <DEDUP_REMOVED lines=9> */
.L_x_141:
[----:B------:R-:W-:Y:S05]  /*53b0*/  BSYNC B1 ;  /* 0x0000000000017941 */ /* 0x000fea0003800000 */
.L_x_140:
        /* <DEDUP_REMOVED lines=9> */
.L_x_143:
[----:B------:R-:W-:Y:S05]  /*5450*/  BSYNC B1 ;  /* 0x0000000000017941 */ /* 0x000fea0003800000 */
.L_x_142:
        /* <DEDUP_REMOVED lines=12> */
.L_x_145:
[----:B------:R-:W-:Y:S05]  /*5520*/  BSYNC B1 ;  /* 0x0000000000017941 */ /* 0x000fea0003800000 */
.L_x_144:
        /* <DEDUP_REMOVED lines=12> */
.L_x_147:
[----:B------:R-:W-:Y:S05]  /*55f0*/  BSYNC B1 ;  /* 0x0000000000017941 */ /* 0x000fea0003800000 */
.L_x_146:
        /* <DEDUP_REMOVED lines=9> */
.L_x_149:
[----:B------:R-:W-:Y:S05]  /*5690*/  BSYNC B1 ;  /* 0x0000000000017941 */ /* 0x000fea0003800000 */
.L_x_148:
        /* <DEDUP_REMOVED lines=9> */
.L_x_151:
[----:B------:R-:W-:Y:S05]  /*5730*/  BSYNC B1 ;  /* 0x0000000000017941 */ /* 0x000fea0003800000 */
.L_x_150:
        /* <DEDUP_REMOVED lines=12> */
.L_x_153:
[----:B------:R-:W-:Y:S05]  /*5800*/  BSYNC B1 ;  /* 0x0000000000017941 */ /* 0x000fea0003800000 */
.L_x_152:
        /* <DEDUP_REMOVED lines=12> */
.L_x_155:
[----:B------:R-:W-:Y:S05]  /*58d0*/  BSYNC B1 ;  /* 0x0000000000017941 */ /* 0x000fea0003800000 */
.L_x_154:
        /* <DEDUP_REMOVED lines=9> */
.L_x_157:
[----:B------:R-:W-:Y:S05]  /*5970*/  BSYNC B1 ;  /* 0x0000000000017941 */ /* 0x000fea0003800000 */
.L_x_156:
        /* <DEDUP_REMOVED lines=9> */
.L_x_159:
[----:B------:R-:W-:Y:S05]  /*5a10*/  BSYNC B1 ;  /* 0x0000000000017941 */ /* 0x000fea0003800000 */
.L_x_158:
        /* <DEDUP_REMOVED lines=12> */
.L_x_161:
[----:B------:R-:W-:Y:S05]  /*5ae0*/  BSYNC B1 ;  /* 0x0000000000017941 */ /* 0x000fea0003800000 */
.L_x_160:
        /* <DEDUP_REMOVED lines=12> */
.L_x_163:
[----:B------:R-:W-:Y:S05]  /*5bb0*/  BSYNC B1 ;  /* 0x0000000000017941 */ /* 0x000fea0003800000 */
.L_x_162:
        /* <DEDUP_REMOVED lines=9> */
.L_x_165:
[----:B------:R-:W-:Y:S05]  /*5c50*/  BSYNC B1 ;  /* 0x0000000000017941 */ /* 0x000fea0003800000 */
.L_x_164:
        /* <DEDUP_REMOVED lines=9> */
.L_x_167:
[----:B------:R-:W-:Y:S05]  /*5cf0*/  BSYNC B1 ;  /* 0x0000000000017941 */ /* 0x000fea0003800000 */
.L_x_166:
        /* <DEDUP_REMOVED lines=12> */
.L_x_169:
[----:B------:R-:W-:Y:S05]  /*5dc0*/  BSYNC B1 ;  /* 0x0000000000017941 */ /* 0x000fea0003800000 */
.L_x_168:
        /* <DEDUP_REMOVED lines=12> */
.L_x_171:
[----:B------:R-:W-:Y:S05]  /*5e90*/  BSYNC B1 ;  /* 0x0000000000017941 */ /* 0x000fea0003800000 */
.L_x_170:
        /* <DEDUP_REMOVED lines=9> */
.L_x_173:
[----:B------:R-:W-:Y:S05]  /*5f30*/  BSYNC B1 ;  /* 0x0000000000017941 */ /* 0x000fea0003800000 */
.L_x_172:
        /* <DEDUP_REMOVED lines=9> */
.L_x_175:
[----:B------:R-:W-:Y:S05]  /*5fd0*/  BSYNC B1 ;  /* 0x0000000000017941 */ /* 0x000fea0003800000 */
.L_x_174:
        /* <DEDUP_REMOVED lines=12> */
.L_x_177:
[----:B------:R-:W-:Y:S05]  /*60a0*/  BSYNC B1 ;  /* 0x0000000000017941 */ /* 0x000fea0003800000 */
.L_x_176:
        /* <DEDUP_REMOVED lines=12> */
.L_x_179:
[----:B------:R-:W-:Y:S05]  /*6170*/  BSYNC B1 ;  /* 0x0000000000017941 */ /* 0x000fea0003800000 */
.L_x_178:
        /* <DEDUP_REMOVED lines=9> */
.L_x_181:
[----:B------:R-:W-:Y:S05]  /*6210*/  BSYNC B1 ;  /* 0x0000000000017941 */ /* 0x000fea0003800000 */
.L_x_180:
        /* <DEDUP_REMOVED lines=9> */
.L_x_183:
[----:B------:R-:W-:Y:S05]  /*62b0*/  BSYNC B1 ;  /* 0x0000000000017941 */ /* 0x000fea0003800000 */
.L_x_182:
        /* <DEDUP_REMOVED lines=12> */
.L_x_185:
[----:B------:R-:W-:Y:S05]  /*6380*/  BSYNC B1 ;  /* 0x0000000000017941 */ /* 0x000fea0003800000 */
.L_x_184:
        /* <DEDUP_REMOVED lines=12> */
.L_x_187:
[----:B------:R-:W-:Y:S05]  /*6450*/  BSYNC B1 ;  /* 0x0000000000017941 */ /* 0x000fea0003800000 */
.L_x_186:
        /* <DEDUP_REMOVED lines=9> */
.L_x_189:
[----:B------:R-:W-:Y:S05]  /*64f0*/  BSYNC B1 ;  /* 0x0000000000017941 */ /* 0x000fea0003800000 */
.L_x_188:
        /* <DEDUP_REMOVED lines=9> */
.L_x_191:
[----:B------:R-:W-:Y:S05]  /*6590*/  BSYNC B1 ;  /* 0x0000000000017941 */ /* 0x000fea0003800000 */
.L_x_190:
        /* <DEDUP_REMOVED lines=12> */
.L_x_193:
[----:B------:R-:W-:Y:S05]  /*6660*/  BSYNC B1 ;  /* 0x0000000000017941 */ /* 0x000fea0003800000 */
.L_x_192:
        /* <DEDUP_REMOVED lines=12> */
.L_x_195:
[----:B------:R-:W-:Y:S05]  /*6730*/  BSYNC B1 ;  /* 0x0000000000017941 */ /* 0x000fea0003800000 */
.L_x_194:
        /* <DEDUP_REMOVED lines=9> */
.L_x_197:
[----:B------:R-:W-:Y:S05]  /*67d0*/  BSYNC B1 ;  /* 0x0000000000017941 */ /* 0x000fea0003800000 */
.L_x_196:
        /* <DEDUP_REMOVED lines=9> */
.L_x_199:
[----:B------:R-:W-:Y:S05]  /*6870*/  BSYNC B1 ;  /* 0x0000000000017941 */ /* 0x000fea0003800000 */
.L_x_198:
        /* <DEDUP_REMOVED lines=12> */
.L_x_201:
[----:B------:R-:W-:Y:S05]  /*6940*/  BSYNC B1 ;  /* 0x0000000000017941 */ /* 0x000fea0003800000 */
.L_x_200:
        /* <DEDUP_REMOVED lines=12> */
.L_x_203:
[----:B------:R-:W-:Y:S05]  /*6a10*/  BSYNC B1 ;  /* 0x0000000000017941 */ /* 0x000fea0003800000 */
.L_x_202:
        /* <DEDUP_REMOVED lines=9> */
.L_x_205:
[----:B------:R-:W-:Y:S05]  /*6ab0*/  BSYNC B1 ;  /* 0x0000000000017941 */ /* 0x000fea0003800000 */
.L_x_204:
        /* <DEDUP_REMOVED lines=9> */
.L_x_207:
[----:B------:R-:W-:Y:S05]  /*6b50*/  BSYNC B1 ;  /* 0x0000000000017941 */ /* 0x000fea0003800000 */
.L_x_206:
        /* <DEDUP_REMOVED lines=12> */
.L_x_209:
[----:B------:R-:W-:Y:S05]  /*6c20*/  BSYNC B1 ;  /* 0x0000000000017941 */ /* 0x000fea0003800000 */
.L_x_208:
        /* <DEDUP_REMOVED lines=12> */
.L_x_211:
[----:B------:R-:W-:Y:S05]  /*6cf0*/  BSYNC B1 ;  /* 0x0000000000017941 */ /* 0x000fea0003800000 */
.L_x_210:
        /* <DEDUP_REMOVED lines=9> */
.L_x_213:
[----:B------:R-:W-:Y:S05]  /*6d90*/  BSYNC B1 ;  /* 0x0000000000017941 */ /* 0x000fea0003800000 */
.L_x_212:
        /* <DEDUP_REMOVED lines=9> */
.L_x_215:
[----:B------:R-:W-:Y:S05]  /*6e30*/  BSYNC B1 ;  /* 0x0000000000017941 */ /* 0x000fea0003800000 */
.L_x_214:
[----:B0----5:R-:W-:Y:S01]  /*6e40*/  HADD2.F32 R122, -RZ, R222.H0_H0 ;  /* 0x200000deff7a7230 */ /* 0x021fe20000004100 */
[----:B------:R-:W-:Y:S01]  /*6e50*/  ISETP.GT.AND P1, PT, R0, 0xb9, P0 ;  /* 0x000000b90000780c */ /* 0x000fe20000724270 */
[----:B------:R-:W-:Y:S01]  /*6e60*/  BSSY B1, `(.L_x_216) ;  /* 0x000000b000017945 */ /* 0x000fe20003800000 */
[----:B------:R-:W-:Y:S02]  /*6e70*/  IADD3 R127, P0, R23, 0x80, RZ ;  /* 0x00000080177f7810 */ /* 0x000fe40007f1e0ff */
        /* <DEDUP_REMOVED lines=9> */
.L_x_217:
[----:B------:R-:W-:Y:S05]  /*6f10*/  BSYNC B1 ;  /* 0x0000000000017941 */ /* 0x000fea0003800000 */
.L_x_216:
[----:B0-2-45:R-:W-:Y:S01]  /*6f20*/  HADD2.F32 R120, -RZ, R222.H0_H0 ;  /* 0x200000deff787230 */ /* 0x035fe20000004100 */
[----:B------:R-:W-:Y:S01]  /*6f30*/  BSSY B1, `(.L_x_218) ;  /* 0x0000011000017945 */ /* 0x000fe20003800000 */
[----:B------:R-:W-:Y:S01]  /*6f40*/  IMAD.X R23, RZ, RZ, UR11, P0 ;  /* 0x0000000bff177e24 */ /* 0x000fe200080e06ff */
[----:B------:R-:W-:Y:S02]  /*6f50*/  ISETP.GT.AND P0, PT, R3, 0x80, PT ;  /* 0x000000800300780c */ /* 0x000fe40003f04270 */
[----:B------:R-:W-:Y:S01]  /*6f60*/  FMUL R120, R120, R19 ;  /* 0x0000001378787220 */ /* 0x000fe20000400000 */
[----:B------:R-:W-:Y:S01]  /*6f70*/  IMAD R122, R23, R8, RZ ;  /* 0x00000008177a7224 */ /* 0x000fe200078e02ff */
[----:B------:R-:W-:Y:S02]  /*6f80*/  ISETP.GT.AND P4, PT, R0, RZ, P0 ;  /* 0x000000ff0000720c */ /* 0x000fe40000784270 */
[----:B------:R-:W-:Y:S01]  /*6f90*/  FFMA R215, R215, R22, R120 ;  /* 0x00000016d7d77223 */ /* 0x000fe20000000078 */
[----:B------:R-:W-:-:S02]  /*6fa0*/  IMAD R125, R127, R9, R122 ;  /* 0x000000097f7d7224 */ /* 0x000fc400078e027a */
[----:B------:R-:W-:Y:S02]  /*6fb0*/  IMAD.WIDE.U32 R120, R127, R8, R14 ;  /* 0x000000087f787225 */ /* 0x000fe400078e000e */
[----:B------:R-:W-:Y:S02]  /*6fc0*/  F2FP.F16.F32.PACK_AB R215, RZ, R215 ;  /* 0x000000d7ffd7723e */ /* 0x000fe400000000ff */
[----:B------:R-:W-:Y:S01]  /*6fd0*/  IMAD.IADD R9, R121, 0x1, R125 ;  /* 0x0000000179097824 */ /* 0x000fe200078e027d */
[C---:B------:R-:W-:Y:S02]  /*6fe0*/  LEA R122, P2, R120.reuse, R10, 0x1 ;  /* 0x0000000a787a7211 */ /* 0x040fe400078408ff */
[----:B------:R0:W-:Y:S02]  /*6ff0*/  @P1 STG.E.U16 desc[UR44][R220.64+0x172], R215 ;  /* 0x000172d7dc001986 */ /* 0x0001e4000c10152c */
[----:B------:R-:W-:Y:S01]  /*7000*/  LEA.HI.X R123, R120, R11, R9, 0x1, P2 ;  /* 0x0000000b787b7211 */ /* 0x000fe200010f0c09 */
[----:B------:R-:W-:Y:S01]  /*7010*/  IMAD.WIDE.U32 R120, R127, R8, R4 ;  /* 0x000000087f787225 */ /* 0x000fe200078e0004 */
[----:B------:R-:W-:Y:S07]  /*7020*/  @!P4 BRA `(.L_x_219) ;  /* 0x000000000004c947 */ /* 0x000fee0003800000 */
[----:B------:R2:W5:Y:S02]  /*7030*/  LDG.E.LTC128B.U16 R222, desc[UR44][R122.64] ;  /* 0x0000002c7ade7981 */ /* 0x000564000c1e1520 */
.L_x_219:
[----:B------:R-:W-:Y:S05]  /*7040*/  BSYNC B1 ;  /* 0x0000000000017941 */ /* 0x000fea0003800000 */
.L_x_218:
[----:B--2--5:R-:W-:Y:S01]  /*7050*/  HADD2.F32 R122, -RZ, R222.H0_H0 ;  /* 0x200000deff7a7230 */ /* 0x024fe20000004100 */
[----:B------:R-:W-:Y:S01]  /*7060*/  ISETP.GT.AND P2, PT, R0, 0x1, P0 ;  /* 0x000000010000780c */ /* 0x000fe20000744270 */
[----:B------:R-:W-:Y:S01]  /*7070*/  IMAD.IADD R121, R125, 0x1, R121 ;  /* 0x000000017d797824 */ /* 0x000fe200078e0279 */
[----:B------:R-:W-:Y:S01]  /*7080*/  BSSY B1, `(.L_x_220) ;  /* 0x0000010000017945 */ /* 0x000fe20003800000 */
[----:B------:R-:W-:Y:S02]  /*7090*/  IMAD.U32 R23, RZ, RZ, UR6 ;  /* 0x00000006ff177e24 */ /* 0x000fe4000f8e00ff */
[----:B------:R-:W-:Y:S01]  /*70a0*/  FMUL R9, R122, R19 ;  /* 0x000000137a097220 */ /* 0x000fe20000400000 */
[----:B------:R-:W-:Y:S01]  /*70b0*/  IMAD.WIDE.U32 R122, R6, UR42, R120 ;  /* 0x0000002a067a7c25 */ /* 0x000fe2000f8e0078 */
[----:B------:R-:W-:-:S03]  /*70c0*/  MOV R121, UR6 ;  /* 0x0000000600797c02 */ /* 0x000fc60008000f00 */
[----:B------:R-:W-:Y:S01]  /*70d0*/  FFMA R9, R24, R22, R9 ;  /* 0x0000001618097223 */ /* 0x000fe20000000009 */
[----:B------:R-:W-:Y:S01]  /*70e0*/  IMAD.U32 R24, RZ, RZ, UR7 ;  /* 0x00000007ff187e24 */ /* 0x000fe2000f8e00ff */
[----:B------:R-:W-:Y:S01]  /*70f0*/  LEA R20, P1, R23, R20, 0x8 ;  /* 0x0000001417147211 */ /* 0x000fe200078240ff */
[----:B------:R-:W-:Y:S01]  /*7100*/  IMAD.IADD R23, R7, 0x1, R123 ;  /* 0x0000000107177824 */ /* 0x000fe200078e027b */
[C---:B------:R-:W-:Y:S02]  /*7110*/  LEA R120, P3, R122.reuse, R10, 0x1 ;  /* 0x0000000a7a787211 */ /* 0x040fe400078608ff */
[----:B------:R-:W-:Y:S02]  /*7120*/  F2FP.F16.F32.PACK_AB R9, RZ, R9 ;  /* 0x00000009ff09723e */ /* 0x000fe400000000ff */
[----:B------:R-:W-:Y:S02]  /*7130*/  LEA.HI.X R21, R121, R21, R24, 0x8, P1 ;  /* 0x0000001579157211 */ /* 0x000fe400008f4418 */
[----:B------:R-:W-:-:S03]  /*7140*/  LEA.HI.X R121, R122, R11, R23, 0x1, P3 ;  /* 0x0000000b7a797211 */ /* 0x000fc600018f0c17 */
[----:B------:R2:W-:Y:S01]  /*7150*/  @P4 STG.E.U16 desc[UR44][R20.64], R9 ;  /* 0x0000000914004986 */ /* 0x0005e2000c10152c */
[----:B------:R-:W-:Y:S05]  /*7160*/  @!P2 BRA `(.L_x_221) ;  /* 0x000000000004a947 */ /* 0x000fea0003800000 */
[----:B------:R4:W5:Y:S02]  /*7170*/  LDG.E.LTC128B.U16 R222, desc[UR44][R120.64+0x2] ;  /* 0x0000022c78de7981 */ /* 0x000964000c1e1520 */
.L_x_221:
[----:B------:R-:W-:Y:S05]  /*7180*/  BSYNC B1 ;  /* 0x0000000000017941 */ /* 0x000fea0003800000 */
.L_x_220:
[----:B-----5:R-:W-:Y:S01]  /*7190*/  HADD2.F32 R14, -RZ, R222.H0_H0 ;  /* 0x200000deff0e7230 */ /* 0x020fe20000004100 */
[----:B------:R-:W-:Y:S01]  /*71a0*/  ISETP.GT.AND P1, PT, R3, 0x88, PT ;  /* 0x000000880300780c */ /* 0x000fe20003f24270 */
[----:B--2---:R-:W-:Y:S01]  /*71b0*/  IMAD.WIDE.U32 R8, R127, R8, R218 ;  /* 0x000000087f087225 */ /* 0x004fe200078e00da */
[----:B------:R-:W-:Y:S03]  /*71c0*/  BSSY B1, `(.L_x_222) ;  /* 0x0000010000017945 */ /* 0x000fe60003800000 */
[----:B------:R-:W-:Y:S01]  /*71d0*/  FMUL R14, R14, R19 ;  /* 0x000000130e0e7220 */ /* 0x000fe20000400000 */
[----:B------:R-:W-:Y:S01]  /*71e0*/  IMAD.IADD R125, R125, 0x1, R9 ;  /* 0x000000017d7d7824 */ /* 0x000fe200078e0209 */
[----:B------:R-:W-:Y:S02]  /*71f0*/  IADD3 R13, P4, R12, R8, RZ ;  /* 0x000000080c0d7210 */ /* 0x000fe40007f9e0ff */
[----:B------:R-:W-:Y:S01]  /*7200*/  FFMA R14, R25, R22, R14 ;  /* 0x00000016190e7223 */ /* 0x000fe2000000000e */
[----:B------:R-:W-:-:S02]  /*7210*/  IADD3 R12, P5, R4, R8, RZ ;  /* 0x00000008040c7210 */ /* 0x000fc40007fbe0ff */
[----:B------:R-:W-:Y:S02]  /*7220*/  ISETP.GT.AND P3, PT, R0, RZ, P1 ;  /* 0x000000ff0000720c */ /* 0x000fe40000f64270 */
[----:B------:R-:W-:Y:S01]  /*7230*/  F2FP.F16.F32.PACK_AB R3, RZ, R14 ;  /* 0x0000000eff03723e */ /* 0x000fe200000000ff */
[----:B------:R-:W-:Y:S01]  /*7240*/  IMAD.X R14, R125, 0x1, R15, P4 ;  /* 0x000000017d0e7824 */ /* 0x000fe200020e060f */
[C---:B------:R-:W-:Y:S02]  /*7250*/  LEA R8, P4, R13.reuse, R10, 0x1 ;  /* 0x0000000a0d087211 */ /* 0x040fe400078808ff */
[----:B------:R-:W-:Y:S02]  /*7260*/  @P2 MOV R15, R21 ;  /* 0x00000015000f2202 */ /* 0x000fe40000000f00 */
[----:B------:R-:W-:Y:S01]  /*7270*/  LEA.HI.X R9, R13, R11, R14, 0x1, P4 ;  /* 0x0000000b0d097211 */ /* 0x000fe200020f0c0e */
[----:B------:R-:W-:-:S05]  /*7280*/  @P2 IMAD.MOV.U32 R14, RZ, RZ, R20 ;  /* 0x000000ffff0e2224 */ /* 0x000fca00078e0014 */
[----:B------:R2:W-:Y:S01]  /*7290*/  @P2 STG.E.U16 desc[UR44][R14.64+0x2], R3 ;  /* 0x000002030e002986 */ /* 0x0005e2000c10152c */
[----:B------:R-:W-:Y:S05]  /*72a0*/  @!P3 BRA `(.L_x_223) ;  /* 0x000000000004b947 */ /* 0x000fea0003800000 */
[----:B------:R0:W5:Y:S02]  /*72b0*/  LDG.E.LTC128B.U16 R222, desc[UR44][R8.64] ;  /* 0x0000002c08de7981 */ /* 0x000164000c1e1520 */
.L_x_223:
[----:B------:R-:W-:Y:S05]  /*72c0*/  BSYNC B1 ;  /* 0x0000000000017941 */ /* 0x000fea0003800000 */
.L_x_222:
[----:B-----5:R-:W-:Y:S01]  /*72d0*/  HADD2.F32 R4, -RZ, R222.H0_H0 ;  /* 0x200000deff047230 */ /* 0x020fe20000004100 */
[----:B------:R-:W-:Y:S01]  /*72e0*/  BSSY B1, `(.L_x_224) ;  /* 0x000000f000017945 */ /* 0x000fe20003800000 */
[----:B------:R-:W-:Y:S01]  /*72f0*/  IMAD.X R13, R5, 0x1, R125, P5 ;  /* 0x00000001050d7824 */ /* 0x000fe200028e067d */
[----:B------:R-:W-:Y:S02]  /*7300*/  ISETP.GT.AND P5, PT, R0, 0x1, P1 ;  /* 0x000000010000780c */ /* 0x000fe40000fa4270 */
[----:B--2---:R-:W-:Y:S01]  /*7310*/  FMUL R3, R4, R19 ;  /* 0x0000001304037220 */ /* 0x004fe20000400000 */
[----:B------:R-:W-:Y:S01]  /*7320*/  IADD3 R4, P2, R20, R223, RZ ;  /* 0x000000df14047210 */ /* 0x000fe20007f5e0ff */
[----:B0-----:R-:W-:-:S04]  /*7330*/  IMAD.WIDE.U32 R8, R6, UR42, R12 ;  /* 0x0000002a06087c25 */ /* 0x001fc8000f8e000c */
[----:B------:R-:W-:Y:S01]  /*7340*/  FFMA R3, R26, R22, R3 ;  /* 0x000000161a037223 */ /* 0x000fe20000000003 */
[----:B------:R-:W-:Y:S01]  /*7350*/  IMAD.X R5, R21, 0x1, R225, P2 ;  /* 0x0000000115057824 */ /* 0x000fe200010e06e1 */
[----:B------:R-:W-:Y:S01]  /*7360*/  LEA R10, P4, R8, R10, 0x1 ;  /* 0x0000000a080a7211 */ /* 0x000fe200078808ff */
[----:B------:R-:W-:Y:S02]  /*7370*/  IMAD.IADD R7, R7, 0x1, R9 ;  /* 0x0000000107077824 */ /* 0x000fe400078e0209 */
[----:B------:R-:W-:-:S03]  /*7380*/  F2FP.F16.F32.PACK_AB R3, RZ, R3 ;  /* 0x00000003ff03723e */ /* 0x000fc600000000ff */
[----:B------:R-:W-:Y:S02]  /*7390*/  LEA.HI.X R11, R8, R11, R7, 0x1, P4 ;  /* 0x0000000b080b7211 */ /* 0x000fe400020f0c07 */
[----:B------:R0:W-:Y:S01]  /*73a0*/  @P3 STG.E.U16 desc[UR44][R4.64], R3 ;  /* 0x0000000304003986 */ /* 0x0001e2000c10152c */
[----:B------:R-:W-:Y:S05]  /*73b0*/  @!P5 BRA `(.L_x_225) ;  /* 0x000000000004d947 */ /* 0x000fea0003800000 */
[----:B------:R2:W5:Y:S02]  /*73c0*/  LDG.E.LTC128B.U16 R222, desc[UR44][R10.64+0x2] ;  /* 0x0000022c0ade7981 */ /* 0x000564000c1e1520 */
.L_x_225:
[----:B------:R-:W-:Y:S05]  /*73d0*/  BSYNC B1 ;  /* 0x0000000000017941 */ /* 0x000fea0003800000 */
.L_x_224:
        /* <DEDUP_REMOVED lines=9> */
.L_x_227:
[----:B------:R-:W-:Y:S05]  /*7470*/  BSYNC B1 ;  /* 0x0000000000017941 */ /* 0x000fea0003800000 */
.L_x_226:
[----:B0----5:R-:W-:Y:S01]  /*7480*/  HADD2.F32 R6, -RZ, R222.H0_H0 ;  /* 0x200000deff067230 */ /* 0x021fe20000004100 */
[----:B------:R-:W-:Y:S01]  /*7490*/  ISETP.GT.AND P3, PT, R0, 0x9, P0 ;  /* 0x000000090000780c */ /* 0x000fe20000764270 */
[----:B------:R-:W-:Y:S01]  /*74a0*/  @P2 IMAD.MOV.U32 R7, RZ, RZ, R21 ;  /* 0x000000ffff072224 */ /* 0x000fe200078e0015 */
[----:B------:R-:W-:Y:S02]  /*74b0*/  BSSY B1, `(.L_x_228) ;  /* 0x0000008000017945 */ /* 0x000fe40003800000 */
[----:B------:R-:W-:Y:S01]  /*74c0*/  FMUL R3, R6, R19 ;  /* 0x0000001306037220 */ /* 0x000fe20000400000 */
[----:B------:R-:W-:-:S03]  /*74d0*/  @P2 IMAD.MOV.U32 R6, RZ, RZ, R20 ;  /* 0x000000ffff062224 */ /* 0x000fc600078e0014 */
[----:B------:R-:W-:-:S05]  /*74e0*/  FFMA R3, R28, R22, R3 ;  /* 0x000000161c037223 */ /* 0x000fca0000000003 */
[----:B------:R-:W-:-:S05]  /*74f0*/  F2FP.F16.F32.PACK_AB R3, RZ, R3 ;  /* 0x00000003ff03723e */ /* 0x000fca00000000ff */
[----:B------:R0:W-:Y:S01]  /*7500*/  @P2 STG.E.U16 desc[UR44][R6.64+0x10], R3 ;  /* 0x0000100306002986 */ /* 0x0001e2000c10152c */
[----:B------:R-:W-:Y:S05]  /*7510*/  @!P3 BRA `(.L_x_229) ;  /* 0x000000000004b947 */ /* 0x000fea0003800000 */
[----:B------:R0:W5:Y:S02]  /*7520*/  LDG.E.LTC128B.U16 R222, desc[UR44][R120.64+0x12] ;  /* 0x0000122c78de7981 */ /* 0x000164000c1e1520 */
.L_x_229:
[----:B------:R-:W-:Y:S05]  /*7530*/  BSYNC B1 ;  /* 0x0000000000017941 */ /* 0x000fea0003800000 */
.L_x_228:
        /* <DEDUP_REMOVED lines=12> */
.L_x_231:
[----:B------:R-:W-:Y:S05]  /*7600*/  BSYNC B1 ;  /* 0x0000000000017941 */ /* 0x000fea0003800000 */
.L_x_230:
        /* <DEDUP_REMOVED lines=9> */
.L_x_233:
[----:B------:R-:W-:Y:S05]  /*76a0*/  BSYNC B1 ;  /* 0x0000000000017941 */ /* 0x000fea0003800000 */
.L_x_232:
        /* <DEDUP_REMOVED lines=9> */
.L_x_235:
[----:B------:R-:W-:Y:S05]  /*7740*/  BSYNC B1 ;  /* 0x0000000000017941 */ /* 0x000fea0003800000 */
.L_x_234:
        /* <DEDUP_REMOVED lines=11> */
.L_x_237:
[----:B------:R-:W-:Y:S05]  /*7800*/  BSYNC B1 ;  /* 0x0000000000017941 */ /* 0x000fea0003800000 */
.L_x_236:
        /* <DEDUP_REMOVED lines=12> */
.L_x_239:
[----:B------:R-:W-:Y:S05]  /*78d0*/  BSYNC B1 ;  /* 0x0000000000017941 */ /* 0x000fea0003800000 */
.L_x_238:
        /* <DEDUP_REMOVED lines=9> */
.L_x_241:
[----:B------:R-:W-:Y:S05]  /*7970*/  BSYNC B1 ;  /* 0x0000000000017941 */ /* 0x000fea0003800000 */
.L_x_240:
        /* <DEDUP_REMOVED lines=9> */
.L_x_243:
[----:B------:R-:W-:Y:S05]  /*7a10*/  BSYNC B1 ;  /* 0x0000000000017941 */ /* 0x000fea0003800000 */
.L_x_242:
[----:B0----5:R-:W-:Y:S01]  /*7a20*/  HADD2.F32 R6, -RZ, R222.H0_H0 ;  /* 0x200000deff067230 */ /* 0x021fe20000004100 */
[----:B------:R-:W-:Y:S01]  /*7a30*/  ISETP.GT.AND P3, PT, R0, 0x19, P0 ;  /* 0x000000190000780c */ /* 0x000fe20000764270 */
[----:B------:R-:W-:Y:S01]  /*7a40*/  @P2 IMAD.MOV.U32 R7, RZ, RZ, R21 ;  /* 0x000000ffff072224 */ /* 0x000fe200078e0015 */
[----:B------:R-:W-:Y:S02]  /*7a50*/  BSSY B1, `(.L_x_244) ;  /* 0x0000008000017945 */ /* 0x000fe40003800000 */
[----:B------:R-:W-:Y:S01]  /*7a60*/  FMUL R3, R6, R19 ;  /* 0x0000001306037220 */ /* 0x000fe20000400000 */
[----:B------:R-:W-:-:S03]  /*7a70*/  @P2 MOV R6, R20 ;  /* 0x0000001400062202 */ /* 0x000fc60000000f00 */
[----:B------:R-:W-:-:S05]  /*7a80*/  FFMA R3, R36, R22, R3 ;  /* 0x0000001624037223 */ /* 0x000fca0000000003 */
[----:B------:R-:W-:-:S05]  /*7a90*/  F2FP.F16.F32.PACK_AB R3, RZ, R3 ;  /* 0x00000003ff03723e */ /* 0x000fca00000000ff */
[----:B------:R0:W-:Y:S01]  /*7aa0*/  @P2 STG.E.U16 desc[UR44][R6.64+0x30], R3 ;  /* 0x0000300306002986 */ /* 0x0001e2000c10152c */
[----:B------:R-:W-:Y:S05]  /*7ab0*/  @!P3 BRA `(.L_x_245) ;  /* 0x000000000004b947 */ /* 0x000fea0003800000 */
[----:B------:R0:W5:Y:S02]  /*7ac0*/  LDG.E.LTC128B.U16 R222, desc[UR44][R120.64+0x32] ;  /* 0x0000322c78de7981 */ /* 0x000164000c1e1520 */
.L_x_245:
[----:B------:R-:W-:Y:S05]  /*7ad0*/  BSYNC B1 ;  /* 0x0000000000017941 */ /* 0x000fea0003800000 */
.L_x_244:
        /* <DEDUP_REMOVED lines=12> */
.L_x_247:
[----:B------:R-:W-:Y:S05]  /*7ba0*/  BSYNC B1 ;  /* 0x0000000000017941 */ /* 0x000fea0003800000 */
.L_x_246:
        /* <DEDUP_REMOVED lines=9> */
.L_x_249:
[----:B------:R-:W-:Y:S05]  /*7c40*/  BSYNC B1 ;  /* 0x0000000000017941 */ /* 0x000fea0003800000 */
.L_x_248:
        /* <DEDUP_REMOVED lines=9> */
.L_x_251:
[----:B------:R-:W-:Y:S05]  /*7ce0*/  BSYNC B1 ;  /* 0x0000000000017941 */ /* 0x000fea0003800000 */
.L_x_250:
        /* <DEDUP_REMOVED lines=11> */
.L_x_253:
[----:B------:R-:W-:Y:S05]  /*7da0*/  BSYNC B1 ;  /* 0x0000000000017941 */ /* 0x000fea0003800000 */
.L_x_252:
        /* <DEDUP_REMOVED lines=12> */
.L_x_255:
[----:B------:R-:W-:Y:S05]  /*7e70*/  BSYNC B1 ;  /* 0x0000000000017941 */ /* 0x000fea0003800000 */
.L_x_254:
        /* <DEDUP_REMOVED lines=9> */
.L_x_257:
[----:B------:R-:W-:Y:S05]  /*7f10*/  BSYNC B1 ;  /* 0x0000000000017941 */ /* 0x000fea0003800000 */
.L_x_256:
        /* <DEDUP_REMOVED lines=9> */
.L_x_259:
[----:B------:R-:W-:Y:S05]  /*7fb0*/  BSYNC B1 ;  /* 0x0000000000017941 */ /* 0x000fea0003800000 */
.L_x_258:
        /* <DEDUP_REMOVED lines=11> */
.L_x_261:
[----:B------:R-:W-:Y:S05]  /*8070*/  BSYNC B1 ;  /* 0x0000000000017941 */ /* 0x000fea0003800000 */
.L_x_260:
        /* <DEDUP_REMOVED lines=12> */
.L_x_263:
[----:B------:R-:W-:Y:S05]  /*8140*/  BSYNC B1 ;  /* 0x0000000000017941 */ /* 0x000fea0003800000 */
.L_x_262:
        /* <DEDUP_REMOVED lines=9> */
.L_x_265:
[----:B------:R-:W-:Y:S05]  /*81e0*/  BSYNC B1 ;  /* 0x0000000000017941 */ /* 0x000fea0003800000 */
.L_x_264:
        /* <DEDUP_REMOVED lines=9> */
.L_x_267:
[----:B------:R-:W-:Y:S05]  /*8280*/  BSYNC B1 ;  /* 0x0000000000017941 */ /* 0x000fea0003800000 */
.L_x_266:
        /* <DEDUP_REMOVED lines=11> */
.L_x_269:
[----:B------:R-:W-:Y:S05]  /*8340*/  BSYNC B1 ;  /* 0x0000000000017941 */ /* 0x000fea0003800000 */
.L_x_268:
        /* <DEDUP_REMOVED lines=12> */
.L_x_271:
[----:B------:R-:W-:Y:S05]  /*8410*/  BSYNC B1 ;  /* 0x0000000000017941 */ /* 0x000fea0003800000 */
.L_x_270:
        /* <DEDUP_REMOVED lines=9> */
.L_x_273:
[----:B------:R-:W-:Y:S05]  /*84b0*/  BSYNC B1 ;  /* 0x0000000000017941 */ /* 0x000fea0003800000 */
.L_x_272:
        /* <DEDUP_REMOVED lines=9> */
.L_x_275:
[----:B------:R-:W-:Y:S05]  /*8550*/  BSYNC B1 ;  /* 0x0000000000017941 */ /* 0x000fea0003800000 */
.L_x_274:
        /* <DEDUP_REMOVED lines=11> */
.L_x_277:
[----:B------:R-:W-:Y:S05]  /*8610*/  BSYNC B1 ;  /* 0x0000000000017941 */ /* 0x000fea0003800000 */
.L_x_276:
        /* <DEDUP_REMOVED lines=12> */
.L_x_279:
[----:B------:R-:W-:Y:S05]  /*86e0*/  BSYNC B1 ;  /* 0x0000000000017941 */ /* 0x000fea0003800000 */
.L_x_278:
        /* <DEDUP_REMOVED lines=9> */
.L_x_281:
[----:B------:R-:W-:Y:S05]  /*8780*/  BSYNC B1 ;  /* 0x0000000000017941 */ /* 0x000fea0003800000 */
.L_x_280:
        /* <DEDUP_REMOVED lines=9> */
.L_x_283:
[----:B------:R-:W-:Y:S05]  /*8820*/  BSYNC B1 ;  /* 0x0000000000017941 */ /* 0x000fea0003800000 */
.L_x_282:
        /* <DEDUP_REMOVED lines=11> */
.L_x_285:
[----:B------:R-:W-:Y:S05]  /*88e0*/  BSYNC B1 ;  /* 0x0000000000017941 */ /* 0x000fea0003800000 */
.L_x_284:
        /* <DEDUP_REMOVED lines=12> */
.L_x_287:
[----:B------:R-:W-:Y:S05]  /*89b0*/  BSYNC B1 ;  /* 0x0000000000017941 */ /* 0x000fea0003800000 */
.L_x_286:
        /* <DEDUP_REMOVED lines=9> */
.L_x_289:
[----:B------:R-:W-:Y:S05]  /*8a50*/  BSYNC B1 ;  /* 0x0000000000017941 */ /* 0x000fea0003800000 */
.L_x_288:
        /* <DEDUP_REMOVED lines=9> */
.L_x_291:
[----:B------:R-:W-:Y:S05]  /*8af0*/  BSYNC B1 ;  /* 0x0000000000017941 */ /* 0x000fea0003800000 */
.L_x_290:
        /* <DEDUP_REMOVED lines=11> */
.L_x_293:
[----:B------:R-:W-:Y:S05]  /*8bb0*/  BSYNC B1 ;  /* 0x0000000000017941 */ /* 0x000fea0003800000 */
.L_x_292:
        /* <DEDUP_REMOVED lines=12> */
.L_x_295:
[----:B------:R-:W-:Y:S05]  /*8c80*/  BSYNC B1 ;  /* 0x0000000000017941 */ /* 0x000fea0003800000 */
.L_x_294:
        /* <DEDUP_REMOVED lines=9> */
.L_x_297:
[----:B------:R-:W-:Y:S05]  /*8d20*/  BSYNC B1 ;  /* 0x0000000000017941 */ /* 0x000fea0003800000 */
.L_x_296:
        /* <DEDUP_REMOVED lines=9> */
.L_x_299:
[----:B------:R-:W-:Y:S05]  /*8dc0*/  BSYNC B1 ;  /* 0x0000000000017941 */ /* 0x000fea0003800000 */
.L_x_298:
        /* <DEDUP_REMOVED lines=11> */
.L_x_301:
[----:B------:R-:W-:Y:S05]  /*8e80*/  BSYNC B1 ;  /* 0x0000000000017941 */ /* 0x000fea0003800000 */
.L_x_300:
        /* <DEDUP_REMOVED lines=12> */
.L_x_303:
[----:B------:R-:W-:Y:S05]  /*8f50*/  BSYNC B1 ;  /* 0x0000000000017941 */ /* 0x000fea0003800000 */
.L_x_302:
        /* <DEDUP_REMOVED lines=9> */
.L_x_305:
[----:B------:R-:W-:Y:S05]  /*8ff0*/  BSYNC B1 ;  /* 0x0000000000017941 */ /* 0x000fea0003800000 */
.L_x_304:
        /* <DEDUP_REMOVED lines=9> */
.L_x_307:
[----:B------:R-:W-:Y:S05]  /*9090*/  BSYNC B1 ;  /* 0x0000000000017941 */ /* 0x000fea0003800000 */
.L_x_306:
        /* <DEDUP_REMOVED lines=11> */
.L_x_309:
[----:B------:R-:W-:Y:S05]  /*9150*/  BSYNC B1 ;  /* 0x0000000000017941 */ /* 0x000fea0003800000 */
.L_x_308:
        /* <DEDUP_REMOVED lines=12> */
.L_x_311:
[----:B------:R-:W-:Y:S05]  /*9220*/  BSYNC B1 ;  /* 0x0000000000017941 */ /* 0x000fea0003800000 */
.L_x_310:
        /* <DEDUP_REMOVED lines=9> */
.L_x_313:
[----:B------:R-:W-:Y:S05]  /*92c0*/  BSYNC B1 ;  /* 0x0000000000017941 */ /* 0x000fea0003800000 */
.L_x_312:
        /* <DEDUP_REMOVED lines=9> */
.L_x_315:
[----:B------:R-:W-:Y:S05]  /*9360*/  BSYNC B1 ;  /* 0x0000000000017941 */ /* 0x000fea0003800000 */
.L_x_314:
        /* <DEDUP_REMOVED lines=11> */
.L_x_317:
[----:B------:R-:W-:Y:S05]  /*9420*/  BSYNC B1 ;  /* 0x0000000000017941 */ /* 0x000fea0003800000 */
.L_x_316:
        /* <DEDUP_REMOVED lines=12> */
.L_x_319:
[----:B------:R-:W-:Y:S05]  /*94f0*/  BSYNC B1 ;  /* 0x0000000000017941 */ /* 0x000fea0003800000 */
.L_x_318:
        /* <DEDUP_REMOVED lines=9> */
.L_x_321:
[----:B------:R-:W-:Y:S05]  /*9590*/  BSYNC B1 ;  /* 0x0000000000017941 */ /* 0x000fea0003800000 */
.L_x_320:
        /* <DEDUP_REMOVED lines=9> */
.L_x_323:
[----:B------:R-:W-:Y:S05]  /*9630*/  BSYNC B1 ;  /* 0x0000000000017941 */ /* 0x000fea0003800000 */
.L_x_322:
        /* <DEDUP_REMOVED lines=11> */
.L_x_325:
[----:B------:R-:W-:Y:S05]  /*96f0*/  BSYNC B1 ;  /* 0x0000000000017941 */ /* 0x000fea0003800000 */
.L_x_324:
        /* <DEDUP_REMOVED lines=12> */
.L_x_327:
[----:B------:R-:W-:Y:S05]  /*97c0*/  BSYNC B1 ;  /* 0x0000000000017941 */ /* 0x000fea0003800000 */
.L_x_326:
        /* <DEDUP_REMOVED lines=9> */
.L_x_329:
[----:B------:R-:W-:Y:S05]  /*9860*/  BSYNC B1 ;  /* 0x0000000000017941 */ /* 0x000fea0003800000 */
.L_x_328:
        /* <DEDUP_REMOVED lines=9> */
.L_x_331:
[----:B------:R-:W-:Y:S05]  /*9900*/  BSYNC B1 ;  /* 0x0000000000017941 */ /* 0x000fea0003800000 */
.L_x_330:
        /* <DEDUP_REMOVED lines=11> */
.L_x_333:
[----:B------:R-:W-:Y:S05]  /*99c0*/  BSYNC B1 ;  /* 0x0000000000017941 */ /* 0x000fea0003800000 */
.L_x_332:
        /* <DEDUP_REMOVED lines=12> */
.L_x_335:
[----:B------:R-:W-:Y:S05]  /*9a90*/  BSYNC B1 ;  /* 0x0000000000017941 */ /* 0x000fea0003800000 */
.L_x_334:
        /* <DEDUP_REMOVED lines=9> */
.L_x_337:
[----:B------:R-:W-:Y:S05]  /*9b30*/  BSYNC B1 ;  /* 0x0000000000017941 */ /* 0x000fea0003800000 */
.L_x_336:
        /* <DEDUP_REMOVED lines=9> */
.L_x_339:
[----:B------:R-:W-:Y:S05]  /*9bd0*/  BSYNC B1 ;  /* 0x0000000000017941 */ /* 0x000fea0003800000 */
.L_x_338:
        /* <DEDUP_REMOVED lines=11> */
.L_x_341:
[----:B------:R-:W-:Y:S05]  /*9c90*/  BSYNC B1 ;  /* 0x0000000000017941 */ /* 0x000fea0003800000 */
.L_x_340:
        /* <DEDUP_REMOVED lines=12> */
.L_x_343:
[----:B------:R-:W-:Y:S05]  /*9d60*/  BSYNC B1 ;  /* 0x0000000000017941 */ /* 0x000fea0003800000 */
.L_x_342:
        /* <DEDUP_REMOVED lines=9> */
.L_x_345:
[----:B------:R-:W-:Y:S05]  /*9e00*/  BSYNC B1 ;  /* 0x0000000000017941 */ /* 0x000fea0003800000 */
.L_x_344:
        /* <DEDUP_REMOVED lines=9> */
.L_x_347:
[----:B------:R-:W-:Y:S05]  /*9ea0*/  BSYNC B1 ;  /* 0x0000000000017941 */ /* 0x000fea0003800000 */
.L_x_346:
        /* <DEDUP_REMOVED lines=11> */
.L_x_349:
[----:B------:R-:W-:Y:S05]  /*9f60*/  BSYNC B1 ;  /* 0x0000000000017941 */ /* 0x000fea0003800000 */
.L_x_348:
        /* <DEDUP_REMOVED lines=12> */
.L_x_351:
[----:B------:R-:W-:Y:S05]  /*a030*/  BSYNC B1 ;  /* 0x0000000000017941 */ /* 0x000fea0003800000 */
.L_x_350:
        /* <DEDUP_REMOVED lines=9> */
.L_x_353:
[----:B------:R-:W-:Y:S05]  /*a0d0*/  BSYNC B1 ;  /* 0x0000000000017941 */ /* 0x000fea0003800000 */
.L_x_352:
        /* <DEDUP_REMOVED lines=9> */
.L_x_355:
[----:B------:R-:W-:Y:S05]  /*a170*/  BSYNC B1 ;  /* 0x0000000000017941 */ /* 0x000fea0003800000 */
.L_x_354:
        /* <DEDUP_REMOVED lines=11> */
.L_x_357:
[----:B------:R-:W-:Y:S05]  /*a230*/  BSYNC B1 ;  /* 0x0000000000017941 */ /* 0x000fea0003800000 */
.L_x_356:
        /* <DEDUP_REMOVED lines=12> */
.L_x_359:
[----:B------:R-:W-:Y:S05]  /*a300*/  BSYNC B1 ;  /* 0x0000000000017941 */ /* 0x000fea0003800000 */
.L_x_358:
        /* <DEDUP_REMOVED lines=9> */
.L_x_361:
[----:B------:R-:W-:Y:S05]  /*a3a0*/  BSYNC B1 ;  /* 0x0000000000017941 */ /* 0x000fea0003800000 */
.L_x_360:
        /* <DEDUP_REMOVED lines=9> */
.L_x_363:
[----:B------:R-:W-:Y:S05]  /*a440*/  BSYNC B1 ;  /* 0x0000000000017941 */ /* 0x000fea0003800000 */
.L_x_362:
        /* <DEDUP_REMOVED lines=11> */
.L_x_365:
[----:B------:R-:W-:Y:S05]  /*a500*/  BSYNC B1 ;  /* 0x0000000000017941 */ /* 0x000fea0003800000 */
.L_x_364:
        /* <DEDUP_REMOVED lines=12> */
.L_x_367:
[----:B------:R-:W-:Y:S05]  /*a5d0*/  BSYNC B1 ;  /* 0x0000000000017941 */ /* 0x000fea0003800000 */
.L_x_366:
        /* <DEDUP_REMOVED lines=9> */
.L_x_369:
[----:B------:R-:W-:Y:S05]  /*a670*/  BSYNC B1 ;  /* 0x0000000000017941 */ /* 0x000fea0003800000 */
.L_x_368:
        /* <DEDUP_REMOVED lines=9> */
.L_x_371:
[----:B------:R-:W-:Y:S05]  /*a710*/  BSYNC B1 ;  /* 0x0000000000017941 */ /* 0x000fea0003800000 */
.L_x_370:
[----:B0----5:R-:W-:Y:S01]  /*a720*/  HADD2.F32 R6, -RZ, R222.H0_H0 ;  /* 0x200000deff067230 */ /* 0x021fe20000004100 */
[----:B------:R-:W-:Y:S01]  /*a730*/  @P2 MOV R7, R21 ;  /* 0x0000001500072202 */ /* 0x000fe20000000f00 */
[----:B------:R-:W-:Y:S01]  /*a740*/  BSSY B1, `(.L_x_372) ;  /* 0x0000009000017945 */ /* 0x000fe20003800000 */
[----:B------:R-:W-:Y:S02]  /*a750*/  ISETP.GT.AND P3, PT, R0, 0x99, P0 ;  /* 0x000000990000780c */ /* 0x000fe40000764270 */
[----:B------:R-:W-:Y:S01]  /*a760*/  FMUL R3, R6, R19 ;  /* 0x0000001306037220 */ /* 0x000fe20000400000 */
[----:B------:R-:W-:-:S03]  /*a770*/  @P2 IMAD.MOV.U32 R6, RZ, RZ, R20 ;  /* 0x000000ffff062224 */ /* 0x000fc600078e0014 */
[----:B------:R-:W-:-:S05]  /*a780*/  FFMA R3, R100, R22, R3 ;  /* 0x0000001664037223 */ /* 0x000fca0000000003 */
[----:B------:R-:W-:-:S05]  /*a790*/  F2FP.F16.F32.PACK_AB R3, RZ, R3 ;  /* 0x00000003ff03723e */ /* 0x000fca00000000ff */
[----:B------:R0:W-:Y:S01]  /*a7a0*/  @P2 STG.E.U16 desc[UR44][R6.64+0x130], R3 ;  /* 0x0001300306002986 */ /* 0x0001e2000c10152c */
[----:B------:R-:W-:Y:S05]  /*a7b0*/  @!P3 BRA `(.L_x_373) ;  /* 0x000000000004b947 */ /* 0x000fea0003800000 */
[----:B------:R0:W5:Y:S02]  /*a7c0*/  LDG.E.LTC128B.U16 R222, desc[UR44][R120.64+0x132] ;  /* 0x0001322c78de7981 */ /* 0x000164000c1e1520 */
.L_x_373:
[----:B------:R-:W-:Y:S05]  /*a7d0*/  BSYNC B1 ;  /* 0x0000000000017941 */ /* 0x000fea0003800000 */
.L_x_372:
        /* <DEDUP_REMOVED lines=12> */
.L_x_375:
[----:B------:R-:W-:Y:S05]  /*a8a0*/  BSYNC B1 ;  /* 0x0000000000017941 */ /* 0x000fea0003800000 */
.L_x_374:
        /* <DEDUP_REMOVED lines=9> */
.L_x_377:
[----:B------:R-:W-:Y:S05]  /*a940*/  BSYNC B1 ;  /* 0x0000000000017941 */ /* 0x000fea0003800000 */
.L_x_376:
        /* <DEDUP_REMOVED lines=9> */
.L_x_379:
[----:B------:R-:W-:Y:S05]  /*a9e0*/  BSYNC B1 ;  /* 0x0000000000017941 */ /* 0x000fea0003800000 */
.L_x_378:
        /* <DEDUP_REMOVED lines=11> */
.L_x_381:
[----:B------:R-:W-:Y:S05]  /*aaa0*/  BSYNC B1 ;  /* 0x0000000000017941 */ /* 0x000fea0003800000 */
.L_x_380:
        /* <DEDUP_REMOVED lines=12> */
.L_x_383:
[----:B------:R-:W-:Y:S05]  /*ab70*/  BSYNC B1 ;  /* 0x0000000000017941 */ /* 0x000fea0003800000 */
.L_x_382:
        /* <DEDUP_REMOVED lines=9> */
.L_x_385:
[----:B------:R-:W-:Y:S05]  /*ac10*/  BSYNC B1 ;  /* 0x0000000000017941 */ /* 0x000fea0003800000 */
.L_x_384:
        /* <DEDUP_REMOVED lines=9> */
.L_x_387:
[----:B------:R-:W-:Y:S05]  /*acb0*/  BSYNC B1 ;  /* 0x0000000000017941 */ /* 0x000fea0003800000 */
.L_x_386:
        /* <DEDUP_REMOVED lines=11> */
.L_x_389:
[----:B------:R-:W-:Y:S05]  /*ad70*/  BSYNC B1 ;  /* 0x0000000000017941 */ /* 0x000fea0003800000 */
.L_x_388:
[----:B0----5:R-:W-:Y:S01]  /*ad80*/  HADD2.F32 R6, -RZ, R222.H0_H0 ;  /* 0x200000deff067230 */ /* 0x021fe20000004100 */
[----:B------:R-:W-:Y:S01]  /*ad90*/  @P3 MOV R7, R21 ;  /* 0x0000001500073202 */ /* 0x000fe20000000f00 */
[----:B------:R-:W-:Y:S01]  /*ada0*/  BSSY B1, `(.L_x_390) ;  /* 0x000000a000017945 */ /* 0x000fe20003800000 */
[----:B------:R-:W-:Y:S02]  /*adb0*/  ISETP.GT.AND P2, PT, R0, 0xa8, P1 ;  /* 0x000000a80000780c */ /* 0x000fe40000f44270 */
        /* <DEDUP_REMOVED lines=8> */
.L_x_391:
[----:B------:R-:W-:Y:S05]  /*ae40*/  BSYNC B1 ;  /* 0x0000000000017941 */ /* 0x000fea0003800000 */
.L_x_390:
        /* <DEDUP_REMOVED lines=9> */
.L_x_393:
[----:B------:R-:W-:Y:S05]  /*aee0*/  BSYNC B1 ;  /* 0x0000000000017941 */ /* 0x000fea0003800000 */
.L_x_392:
        /* <DEDUP_REMOVED lines=9> */
.L_x_395:
[----:B------:R-:W-:Y:S05]  /*af80*/  BSYNC B1 ;  /* 0x0000000000017941 */ /* 0x000fea0003800000 */
.L_x_394:
        /* <DEDUP_REMOVED lines=11> */
.L_x_397:
[----:B------:R-:W-:Y:S05]  /*b040*/  BSYNC B1 ;  /* 0x0000000000017941 */ /* 0x000fea0003800000 */
.L_x_396:
        /* <DEDUP_REMOVED lines=12> */
.L_x_399:
[----:B------:R-:W-:Y:S05]  /*b110*/  BSYNC B1 ;  /* 0x0000000000017941 */ /* 0x000fea0003800000 */
.L_x_398:
        /* <DEDUP_REMOVED lines=9> */
.L_x_401:
[----:B------:R-:W-:Y:S05]  /*b1b0*/  BSYNC B1 ;  /* 0x0000000000017941 */ /* 0x000fea0003800000 */
.L_x_400:
        /* <DEDUP_REMOVED lines=9> */
.L_x_403:
[----:B------:R-:W-:Y:S05]  /*b250*/  BSYNC B1 ;  /* 0x0000000000017941 */ /* 0x000fea0003800000 */
.L_x_402:
        /* <DEDUP_REMOVED lines=11> */
.L_x_405:
[----:B------:R-:W-:Y:S05]  /*b310*/  BSYNC B1 ;  /* 0x0000000000017941 */ /* 0x000fea0003800000 */
.L_x_404:
        /* <DEDUP_REMOVED lines=9> */
.L_x_407:
[----:B------:R-:W-:Y:S05]  /*b3b0*/  BSYNC B1 ;  /* 0x0000000000017941 */ /* 0x000fea0003800000 */
.L_x_406:
        /* <DEDUP_REMOVED lines=9> */
.L_x_409:
[----:B------:R-:W-:Y:S05]  /*b450*/  BSYNC B1 ;  /* 0x0000000000017941 */ /* 0x000fea0003800000 */
.L_x_408:
[----:B------:R-:W-:Y:S05]  /*b460*/  @!P1 BRA `(.L_x_410) ;  /* 0x0000003400d89947 */ /* 0x000fea0003800000 */
[----:B-----5:R-:W-:-:S05]  /*b470*/  HADD2.F32 R222, -RZ, R222.H0_H0 ;  /* 0x200000deffde7230 */ /* 0x020fca0000004100 */
[----:B------:R-:W-:-:S04]  /*b480*/  FMUL R222, R222, R19 ;  /* 0x00000013dede7220 */ /* 0x000fc80000400000 */
[----:B------:R-:W-:-:S05]  /*b490*/  FFMA R222, R119, R22, R222 ;  /* 0x0000001677de7223 */ /* 0x000fca00000000de */
[----:B------:R-:W-:-:S05]  /*b4a0*/  F2FP.F16.F32.PACK_AB R222, RZ, R222 ;  /* 0x000000deffde723e */ /* 0x000fca00000000ff */
[----:B------:R0:W-:Y:S01]  /*b4b0*/  STG.E.U16 desc[UR44][R4.64+0x172], R222 ;  /* 0x000172de04007986 */ /* 0x0001e2000c10152c */
[----:B------:R-:W-:Y:S05]  /*b4c0*/  BRA `(.L_x_410) ;  /* 0x0000003400c07947 */ /* 0x000fea0003800000 */
.L_x_29:
[----:B------:R-:W-:Y:S01]  /*b4d0*/  ULDC.64 UR4, c[0x0][0x5c0] ;  /* 0x0001700000047ab9 */ /* 0x000fe20000000a00 */
[-C--:B------:R-:W-:Y:S01]  /*b4e0*/  FMUL R120, R120, R22.reuse ;  /* 0x0000001678787220 */ /* 0x080fe20000400000 */
[----:B------:R-:W-:Y:S01]  /*b4f0*/  LEA R4, P0, R216, UR4, 0x1 ;  /* 0x00000004d8047c11 */ /* 0x000fe2000f8008ff */
[----:B------:R-:W-:Y:S01]  /*b500*/  FMUL R121, R121, R22 ;  /* 0x0000001679797220 */ /* 0x000fe20000400000 */
[----:B------:R-:W-:Y:S01]  /*b510*/  ISETP.GT.AND P2, PT, R3, 0x8, PT ;  /* 0x000000080300780c */ /* 0x000fe20003f44270 */
[----:B------:R-:W-:Y:S01]  /*b520*/  USHF.L.U64.HI UR4, UR6, 0x4, UR7 ;  /* 0x0000000406047899 */ /* 0x000fe20008010207 */
[----:B------:R-:W-:Y:S01]  /*b530*/  F2FP.F16.F32.PACK_AB R120, RZ, R120 ;  /* 0x00000078ff78723e */ /* 0x000fe200000000ff */
[-C--:B------:R-:W-:Y:S01]  /*b540*/  FMUL R122, R122, R22.reuse ;  /* 0x000000167a7a7220 */ /* 0x080fe20000400000 */
[----:B------:R-:W-:Y:S01]  /*b550*/  LEA.HI.X R5, R216, UR5, R223, 0x1, P0 ;  /* 0x00000005d8057c11 */ /* 0x000fe200080f0cdf */
[----:B------:R-:W-:Y:S01]  /*b560*/  USHF.L.U32 UR5, UR6, 0x4, URZ ;  /* 0x0000000406057899 */ /* 0x000fe2000800063f */
[C---:B------:R-:W-:Y:S01]  /*b570*/  ISETP.GT.AND P6, PT, R0.reuse, 0x1, P3 ;  /* 0x000000010000780c */ /* 0x040fe20001fc4270 */
[-C--:B------:R-:W-:Y:S01]  /*b580*/  FMUL R123, R123, R22.reuse ;  /* 0x000000167b7b7220 */ /* 0x080fe20000400000 */
[C---:B------:R-:W-:Y:S01]  /*b590*/  ISETP.GT.AND P4, PT, R0.reuse, 0x1, P2 ;  /* 0x000000010000780c */ /* 0x040fe20001784270 */
[----:B------:R-:W-:Y:S01]  /*b5a0*/  @P1 STG.E.U16 desc[UR44][R4.64], R120 ;  /* 0x0000007804001986 */ /* 0x000fe2000c10152c */
[----:B------:R-:W-:Y:S01]  /*b5b0*/  ISETP.GT.AND P1, PT, R0, RZ, P2 ;  /* 0x000000ff0000720c */ /* 0x000fe20001724270 */
[-C--:B------:R-:W-:Y:S01]  /*b5c0*/  FMUL R124, R124, R22.reuse ;  /* 0x000000167c7c7220 */ /* 0x080fe20000400000 */
[----:B------:R-:W-:Y:S01]  /*b5d0*/  ISETP.GT.AND P0, PT, R0, 0x8, P3 ;  /* 0x000000080000780c */ /* 0x000fe20001f04270 */
[-C--:B------:R-:W-:Y:S01]  /*b5e0*/  FMUL R125, R125, R22.reuse ;  /* 0x000000167d7d7220 */ /* 0x080fe20000400000 */
[----:B------:R-:W-:Y:S01]  /*b5f0*/  IADD3 R6, P5, R4, UR5, RZ ;  /* 0x0000000504067c10 */ /* 0x000fe2000ffbe0ff */
[-C--:B------:R-:W-:Y:S01]  /*b600*/  FMUL R126, R126, R22.reuse ;  /* 0x000000167e7e7220 */ /* 0x080fe20000400000 */
[----:B------:R-:W-:Y:S01]  /*b610*/  F2FP.F16.F32.PACK_AB R121, RZ, R121 ;  /* 0x00000079ff79723e */ /* 0x000fe200000000ff */
[----:B------:R-:W-:Y:S01]  /*b620*/  FMUL R127, R127, R22 ;  /* 0x000000167f7f7220 */ /* 0x000fe20000400000 */
[----:B------:R-:W-:Y:S01]  /*b630*/  F2FP.F16.F32.PACK_AB R122, RZ, R122 ;  /* 0x0000007aff7a723e */ /* 0x000fe200000000ff */
[-C--:B------:R-:W-:Y:S01]  /*b640*/  FMUL R128, R128, R22.reuse ;  /* 0x0000001680807220 */ /* 0x080fe20000400000 */
[----:B------:R-:W-:Y:S01]  /*b650*/  IADD3.X R7, R5, UR4, RZ, P5, !PT ;  /* 0x0000000405077c10 */ /* 0x000fe2000affe4ff */
[----:B------:R-:W-:Y:S01]  /*b660*/  @P6 STG.E.U16 desc[UR44][R4.64+0x2], R121 ;  /* 0x0000027904006986 */ /* 0x000fe2000c10152c */
[----:B------:R-:W-:Y:S01]  /*b670*/  F2FP.F16.F32.PACK_AB R123, RZ, R123 ;  /* 0x0000007bff7b723e */ /* 0x000fe200000000ff */
[----:B------:R-:W-:Y:S01]  /*b680*/  FMUL R129, R129, R22 ;  /* 0x0000001681817220 */ /* 0x000fe20000400000 */
[----:B------:R-:W-:Y:S01]  /*b690*/  F2FP.F16.F32.PACK_AB R124, RZ, R124 ;  /* 0x0000007cff7c723e */ /* 0x000fe200000000ff */
[----:B------:R-:W-:Y:S01]  /*b6a0*/  @P1 STG.E.U16 desc[UR44][R6.64], R122 ;  /* 0x0000007a06001986 */ /* 0x000fe2000c10152c */
[----:B------:R-:W-:Y:S01]  /*b6b0*/  ISETP.GT.AND P1, PT, R0, 0x9, P2 ;  /* 0x000000090000780c */ /* 0x000fe20001724270 */
[-C--:B------:R-:W-:Y:S01]  /*b6c0*/  FMUL R130, R130, R22.reuse ;  /* 0x0000001682827220 */ /* 0x080fe20000400000 */
[C---:B------:R-:W-:Y:S01]  /*b6d0*/  ISETP.GT.AND P5, PT, R0.reuse, 0x10, P3 ;  /* 0x000000100000780c */ /* 0x040fe20001fa4270 */
[----:B------:R-:W-:Y:S01]  /*b6e0*/  @P4 STG.E.U16 desc[UR44][R6.64+0x2], R123 ;  /* 0x0000027b06004986 */ /* 0x000fe2000c10152c */
[C---:B------:R-:W-:Y:S01]  /*b6f0*/  ISETP.GT.AND P4, PT, R0.reuse, 0x9, P3 ;  /* 0x000000090000780c */ /* 0x040fe20001f84270 */
[-C--:B------:R-:W-:Y:S01]  /*b700*/  FMUL R131, R131, R22.reuse ;  /* 0x0000001683837220 */ /* 0x080fe20000400000 */
[----:B------:R-:W-:Y:S01]  /*b710*/  F2FP.F16.F32.PACK_AB R125, RZ, R125 ;  /* 0x0000007dff7d723e */ /* 0x000fe200000000ff */
[----:B------:R-:W-:Y:S01]  /*b720*/  @P0 STG.E.U16 desc[UR44][R4.64+0x10], R124 ;  /* 0x0000107c04000986 */ /* 0x000fe2000c10152c */
[----:B------:R-:W-:Y:S01]  /*b730*/  ISETP.GT.AND P0, PT, R0, 0x8, P2 ;  /* 0x000000080000780c */ /* 0x000fe20001704270 */
[----:B------:R-:W-:Y:S01]  /*b740*/  FMUL R132, R132, R22 ;  /* 0x0000001684847220 */ /* 0x000fe20000400000 */
[----:B------:R-:W-:Y:S01]  /*b750*/  F2FP.F16.F32.PACK_AB R126, RZ, R126 ;  /* 0x0000007eff7e723e */ /* 0x000fe200000000ff */
[-C--:B------:R-:W-:Y:S01]  /*b760*/  FMUL R133, R133, R22.reuse ;  /* 0x0000001685857220 */ /* 0x080fe20000400000 */
[----:B------:R-:W-:Y:S01]  /*b770*/  F2FP.F16.F32.PACK_AB R127, RZ, R127 ;  /* 0x0000007fff7f723e */ /* 0x000fe200000000ff */
[----:B------:R-:W-:Y:S01]  /*b780*/  FMUL R134, R134, R22 ;  /* 0x0000001686867220 */ /* 0x000fe20000400000 */
[----:B------:R-:W-:Y:S01]  /*b790*/  F2FP.F16.F32.PACK_AB R128, RZ, R128 ;  /* 0x00000080ff80723e */ /* 0x000fe200000000ff */
[-C--:B------:R-:W-:Y:S01]  /*b7a0*/  FMUL R135, R135, R22.reuse ;  /* 0x0000001687877220 */ /* 0x080fe20000400000 */
[----:B------:R-:W-:Y:S01]  /*b7b0*/  F2FP.F16.F32.PACK_AB R129, RZ, R129 ;  /* 0x00000081ff81723e */ /* 0x000fe200000000ff */
[----:B------:R-:W-:Y:S01]  /*b7c0*/  @P4 STG.E.U16 desc[UR44][R4.64+0x12], R125 ;  /* 0x0000127d04004986 */ /* 0x000fe2000c10152c */
[----:B------:R-:W-:Y:S01]  /*b7d0*/  ISETP.GT.AND P4, PT, R0, 0x11, P3 ;  /* 0x000000110000780c */ /* 0x000fe20001f84270 */
[----:B------:R-:W-:Y:S01]  /*b7e0*/  FMUL R136, R136, R22 ;  /* 0x0000001688887220 */ /* 0x000fe20000400000 */
[----:B------:R-:W-:Y:S01]  /*b7f0*/  F2FP.F16.F32.PACK_AB R130, RZ, R130 ;  /* 0x00000082ff82723e */ /* 0x000fe200000000ff */
        /* <DEDUP_REMOVED lines=306> */
[----:B------:R-:W-:Y:S01]  /*cb20*/  FMUL R213, R213, R22 ;  /* 0x00000016d5d57220 */ /* 0x000fe20000400000 */
[----:B------:R-:W-:Y:S01]  /*cb30*/  F2FP.F16.F32.PACK_AB R207, RZ, R207 ;  /* 0x000000cfffcf723e */ /* 0x000fe200000000ff */
[----:B------:R-:W-:Y:S01]  /*cb40*/  @P1 STG.E.U16 desc[UR44][R6.64+0x142], R203 ;  /* 0x000142cb06001986 */ /* 0x000fe2000c10152c */
[----:B------:R-:W-:Y:S01]  /*cb50*/  F2FP.F16.F32.PACK_AB R208, RZ, R208 ;  /* 0x000000d0ffd0723e */ /* 0x000fe200000000ff */
[----:B------:R-:W-:Y:S01]  /*cb60*/  IMAD.U32 R9, RZ, RZ, UR6 ;  /* 0x00000006ff097e24 */ /* 0x000fe2000f8e00ff */
[----:B------:R-:W-:Y:S01]  /*cb70*/  F2FP.F16.F32.PACK_AB R209, RZ, R209 ;  /* 0x000000d1ffd1723e */ /* 0x000fe200000000ff */
[----:B------:R-:W-:Y:S01]  /*cb80*/  @P5 STG.E.U16 desc[UR44][R4.64+0x150], R204 ;  /* 0x000150cc04005986 */ /* 0x000fe2000c10152c */
[C---:B------:R-:W-:Y:S01]  /*cb90*/  ISETP.GT.AND P5, PT, R0.reuse, 0xa8, P2 ;  /* 0x000000a80000780c */ /* 0x040fe200017a4270 */
[----:B------:R-:W-:Y:S01]  /*cba0*/  IMAD.U32 R10, RZ, RZ, UR7 ;  /* 0x00000007ff0a7e24 */ /* 0x000fe2000f8e00ff */
[----:B------:R-:W-:Y:S01]  /*cbb0*/  F2FP.F16.F32.PACK_AB R210, RZ, R210 ;  /* 0x000000d2ffd2723e */ /* 0x000fe200000000ff */
[----:B------:R-:W-:Y:S01]  /*cbc0*/  @P4 STG.E.U16 desc[UR44][R4.64+0x152], R205 ;  /* 0x000152cd04004986 */ /* 0x000fe2000c10152c */
[----:B------:R-:W-:Y:S01]  /*cbd0*/  ISETP.GT.AND P4, PT, R0, 0xb0, P2 ;  /* 0x000000b00000780c */ /* 0x000fe20001784270 */
[-C--:B------:R-:W-:Y:S01]  /*cbe0*/  FMUL R214, R214, R22.reuse ;  /* 0x00000016d6d67220 */ /* 0x080fe20000400000 */
[----:B------:R-:W-:Y:S01]  /*cbf0*/  F2FP.F16.F32.PACK_AB R211, RZ, R211 ;  /* 0x000000d3ffd3723e */ /* 0x000fe200000000ff */
[----:B------:R-:W-:Y:S01]  /*cc00*/  FMUL R215, R215, R22 ;  /* 0x00000016d7d77220 */ /* 0x000fe20000400000 */
[----:B------:R-:W-:Y:S01]  /*cc10*/  F2FP.F16.F32.PACK_AB R212, RZ, R212 ;  /* 0x000000d4ffd4723e */ /* 0x000fe200000000ff */
[-C--:B------:R-:W-:Y:S01]  /*cc20*/  FMUL R24, R24, R22.reuse ;  /* 0x0000001618187220 */ /* 0x080fe20000400000 */
[----:B------:R-:W-:Y:S01]  /*cc30*/  ISETP.GT.AND P1, PT, R3, 0x80, PT ;  /* 0x000000800300780c */ /* 0x000fe20003f24270 */
[-C--:B------:R-:W-:Y:S01]  /*cc40*/  FMUL R25, R25, R22.reuse ;  /* 0x0000001619197220 */ /* 0x080fe20000400000 */
[----:B------:R-:W-:Y:S01]  /*cc50*/  ISETP.GT.AND P0, PT, R3, 0x88, PT ;  /* 0x000000880300780c */ /* 0x000fe20003f04270 */
[----:B------:R-:W-:Y:S01]  /*cc60*/  @P5 STG.E.U16 desc[UR44][R6.64+0x150], R206 ;  /* 0x000150ce06005986 */ /* 0x000fe2000c10152c */
[C---:B------:R-:W-:Y:S01]  /*cc70*/  ISETP.GT.AND P5, PT, R0.reuse, 0xb0, P3 ;  /* 0x000000b00000780c */ /* 0x040fe20001fa4270 */
[----:B------:R-:W-:Y:S01]  /*cc80*/  IMAD.U32 R3, RZ, RZ, UR6 ;  /* 0x00000006ff037e24 */ /* 0x000fe2000f8e00ff */
        /* <DEDUP_REMOVED lines=16> */
[----:B------:R-:W-:Y:S01]  /*cd90*/  LEA R8, P6, R9, R4, 0x8 ;  /* 0x0000000409087211 */ /* 0x000fe200078c40ff */
[-C--:B------:R-:W-:Y:S01]  /*cda0*/  FMUL R31, R31, R22.reuse ;  /* 0x000000161f1f7220 */ /* 0x080fe20000400000 */
[----:B------:R-:W-:Y:S01]  /*cdb0*/  F2FP.F16.F32.PACK_AB R27, RZ, R27 ;  /* 0x0000001bff1b723e */ /* 0x000fe200000000ff */
[----:B------:R-:W-:Y:S01]  /*cdc0*/  @P4 STG.E.U16 desc[UR44][R6.64+0x160], R210 ;  /* 0x000160d206004986 */ /* 0x000fe2000c10152c */
[----:B------:R-:W-:Y:S01]  /*cdd0*/  ISETP.GT.AND P4, PT, R0, 0xb8, P3 ;  /* 0x000000b80000780c */ /* 0x000fe20001f84270 */
[-C--:B------:R-:W-:Y:S01]  /*cde0*/  FMUL R32, R32, R22.reuse ;  /* 0x0000001620207220 */ /* 0x080fe20000400000 */
[C---:B------:R-:W-:Y:S01]  /*cdf0*/  ISETP.GT.AND P3, PT, R0.reuse, 0xb9, P3 ;  /* 0x000000b90000780c */ /* 0x040fe20001f64270 */
[-C--:B------:R-:W-:Y:S01]  /*ce00*/  FMUL R33, R33, R22.reuse ;  /* 0x0000001621217220 */ /* 0x080fe20000400000 */
[----:B------:R-:W-:Y:S01]  /*ce10*/  LEA.HI.X R9, R3, R5, R10, 0x8, P6 ;  /* 0x0000000503097211 */ /* 0x000fe200030f440a */
[----:B------:R-:W-:Y:S01]  /*ce20*/  @P5 STG.E.U16 desc[UR44][R6.64+0x162], R211 ;  /* 0x000162d306005986 */ /* 0x000fe2000c10152c */
[----:B------:R-:W-:Y:S01]  /*ce30*/  ISETP.GT.AND P5, PT, R0, 0xb8, P2 ;  /* 0x000000b80000780c */ /* 0x000fe200017a4270 */
[-C--:B------:R-:W-:Y:S01]  /*ce40*/  FMUL R34, R34, R22.reuse ;  /* 0x0000001622227220 */ /* 0x080fe20000400000 */
[----:B------:R-:W-:Y:S01]  /*ce50*/  ISETP.GT.AND P2, PT, R0, 0xb9, P2 ;  /* 0x000000b90000780c */ /* 0x000fe20001744270 */
[----:B------:R-:W-:Y:S01]  /*ce60*/  FMUL R35, R35, R22 ;  /* 0x0000001623237220 */ /* 0x000fe20000400000 */
[----:B------:R-:W-:Y:S01]  /*ce70*/  F2FP.F16.F32.PACK_AB R28, RZ, R28 ;  /* 0x0000001cff1c723e */ /* 0x000fe200000000ff */
[-C--:B------:R-:W-:Y:S01]  /*ce80*/  FMUL R36, R36, R22.reuse ;  /* 0x0000001624247220 */ /* 0x080fe20000400000 */
[----:B------:R-:W-:Y:S01]  /*ce90*/  F2FP.F16.F32.PACK_AB R29, RZ, R29 ;  /* 0x0000001dff1d723e */ /* 0x000fe200000000ff */
[----:B------:R-:W-:Y:S01]  /*cea0*/  @P4 STG.E.U16 desc[UR44][R4.64+0x170], R212 ;  /* 0x000170d404004986 */ /* 0x000fe2000c10152c */
[C---:B------:R-:W-:Y:S01]  /*ceb0*/  ISETP.GT.AND P4, PT, R0.reuse, RZ, P1 ;  /* 0x000000ff0000720c */ /* 0x040fe20000f84270 */
[----:B------:R-:W-:Y:S01]  /*cec0*/  FMUL R37, R37, R22 ;  /* 0x0000001625257220 */ /* 0x000fe20000400000 */
[----:B------:R-:W-:Y:S01]  /*ced0*/  F2FP.F16.F32.PACK_AB R30, RZ, R30 ;  /* 0x0000001eff1e723e */ /* 0x000fe200000000ff */
[----:B------:R0:W-:Y:S01]  /*cee0*/  @P3 STG.E.U16 desc[UR44][R4.64+0x172], R213 ;  /* 0x000172d504003986 */ /* 0x0001e2000c10152c */
[----:B------:R-:W-:Y:S01]  /*cef0*/  ISETP.GT.AND P3, PT, R0, 0x1, P1 ;  /* 0x000000010000780c */ /* 0x000fe20000f64270 */
[-C--:B------:R-:W-:Y:S01]  /*cf00*/  FMUL R38, R38, R22.reuse ;  /* 0x0000001626267220 */ /* 0x080fe20000400000 */
[----:B------:R-:W-:Y:S01]  /*cf10*/  F2FP.F16.F32.PACK_AB R31, RZ, R31 ;  /* 0x0000001fff1f723e */ /* 0x000fe200000000ff */
[----:B------:R-:W-:Y:S01]  /*cf20*/  FMUL R39, R39, R22 ;  /* 0x0000001627277220 */ /* 0x000fe20000400000 */
[----:B------:R-:W-:Y:S01]  /*cf30*/  F2FP.F16.F32.PACK_AB R32, RZ, R32 ;  /* 0x00000020ff20723e */ /* 0x000fe200000000ff */
[-C--:B------:R-:W-:Y:S01]  /*cf40*/  FMUL R40, R40, R22.reuse ;  /* 0x0000001628287220 */ /* 0x080fe20000400000 */
[----:B------:R-:W-:Y:S01]  /*cf50*/  F2FP.F16.F32.PACK_AB R33, RZ, R33 ;  /* 0x00000021ff21723e */ /* 0x000fe200000000ff */
[----:B------:R-:W-:Y:S01]  /*cf60*/  FMUL R41, R41, R22 ;  /* 0x0000001629297220 */ /* 0x000fe20000400000 */
[----:B------:R-:W-:Y:S01]  /*cf70*/  F2FP.F16.F32.PACK_AB R34, RZ, R34 ;  /* 0x00000022ff22723e */ /* 0x000fe200000000ff */
[----:B------:R-:W-:Y:S01]  /*cf80*/  FMUL R42, R42, R22 ;  /* 0x000000162a2a7220 */ /* 0x000fe20000400000 */
[----:B------:R-:W-:Y:S01]  /*cf90*/  F2FP.F16.F32.PACK_AB R35, RZ, R35 ;  /* 0x00000023ff23723e */ /* 0x000fe200000000ff */
[----:B0-----:R-:W-:Y:S01]  /*cfa0*/  @P5 IMAD.MOV.U32 R5, RZ, RZ, R7 ;  /* 0x000000ffff055224 */ /* 0x001fe200078e0007 */
[----:B------:R-:W-:Y:S01]  /*cfb0*/  @P5 MOV R4, R6 ;  /* 0x0000000600045202 */ /* 0x000fe20000000f00 */
[----:B------:R-:W-:Y:S01]  /*cfc0*/  FMUL R43, R43, R22 ;  /* 0x000000162b2b7220 */ /* 0x000fe20000400000 */
[----:B------:R-:W-:Y:S01]  /*cfd0*/  F2FP.F16.F32.PACK_AB R36, RZ, R36 ;  /* 0x00000024ff24723e */ /* 0x000fe200000000ff */
[-C--:B------:R-:W-:Y:S01]  /*cfe0*/  FMUL R44, R44, R22.reuse ;  /* 0x000000162c2c7220 */ /* 0x080fe20000400000 */
[----:B------:R-:W-:Y:S01]  /*cff0*/  F2FP.F16.F32.PACK_AB R37, RZ, R37 ;  /* 0x00000025ff25723e */ /* 0x000fe200000000ff */
[----:B------:R0:W-:Y:S01]  /*d000*/  @P5 STG.E.U16 desc[UR44][R4.64+0x170], R214 ;  /* 0x000170d604005986 */ /* 0x0001e2000c10152c */
[C---:B------:R-:W-:Y:S01]  /*d010*/  ISETP.GT.AND P5, PT, R0.reuse, RZ, P0 ;  /* 0x000000ff0000720c */ /* 0x040fe200007a4270 */
[----:B------:R-:W-:Y:S01]  /*d020*/  FMUL R45, R45, R22 ;  /* 0x000000162d2d7220 */ /* 0x000fe20000400000 */
[----:B------:R-:W-:Y:S01]  /*d030*/  F2FP.F16.F32.PACK_AB R38, RZ, R38 ;  /* 0x00000026ff26723e */ /* 0x000fe200000000ff */
[----:B------:R1:W-:Y:S01]  /*d040*/  @P2 STG.E.U16 desc[UR44][R6.64+0x172], R215 ;  /* 0x000172d706002986 */ /* 0x0003e2000c10152c */
[----:B------:R-:W-:Y:S01]  /*d050*/  ISETP.GT.AND P2, PT, R0, 0x8, P1 ;  /* 0x000000080000780c */ /* 0x000fe20000f44270 */
[-C--:B------:R-:W-:Y:S01]  /*d060*/  FMUL R46, R46, R22.reuse ;  /* 0x000000162e2e7220 */ /* 0x080fe20000400000 */
[----:B------:R-:W-:Y:S01]  /*d070*/  F2FP.F16.F32.PACK_AB R39, RZ, R39 ;  /* 0x00000027ff27723e */ /* 0x000fe200000000ff */
[----:B------:R-:W-:Y:S01]  /*d080*/  @P4 STG.E.U16 desc[UR44][R8.64], R24 ;  /* 0x0000001808004986 */ /* 0x000fe2000c10152c */
[----:B------:R-:W-:Y:S01]  /*d090*/  ISETP.GT.AND P4, PT, R0, 0x1, P0 ;  /* 0x000000010000780c */ /* 0x000fe20000784270 */
[----:B------:R-:W-:Y:S01]  /*d0a0*/  FMUL R47, R47, R22 ;  /* 0x000000162f2f7220 */ /* 0x000fe20000400000 */
[----:B------:R-:W-:Y:S01]  /*d0b0*/  F2FP.F16.F32.PACK_AB R40, RZ, R40 ;  /* 0x00000028ff28723e */ /* 0x000fe200000000ff */
[-C--:B------:R-:W-:Y:S01]  /*d0c0*/  FMUL R48, R48, R22.reuse ;  /* 0x0000001630307220 */ /* 0x080fe20000400000 */
[----:B0-----:R-:W-:Y:S01]  /*d0d0*/  IADD3 R4, P6, R8, UR5, RZ ;  /* 0x0000000508047c10 */ /* 0x001fe2000ffde0ff */
[----:B------:R-:W-:Y:S01]  /*d0e0*/  FMUL R49, R49, R22 ;  /* 0x0000001631317220 */ /* 0x000fe20000400000 */
[----:B------:R-:W-:Y:S01]  /*d0f0*/  F2FP.F16.F32.PACK_AB R41, RZ, R41 ;  /* 0x00000029ff29723e */ /* 0x000fe200000000ff */
[--C-:B-1----:R-:W-:Y:S01]  /*d100*/  @P3 IMAD.MOV.U32 R6, RZ, RZ, R8.reuse ;  /* 0x000000ffff063224 */ /* 0x102fe200078e0008 */
[----:B------:R-:W-:Y:S01]  /*d110*/  IADD3.X R5, R9, UR4, RZ, P6, !PT ;  /* 0x0000000409057c10 */ /* 0x000fe2000b7fe4ff */
[--C-:B------:R-:W-:Y:S01]  /*d120*/  @P3 IMAD.MOV.U32 R7, RZ, RZ, R9.reuse ;  /* 0x000000ffff073224 */ /* 0x100fe200078e0009 */
[----:B------:R-:W-:Y:S01]  /*d130*/  F2FP.F16.F32.PACK_AB R42, RZ, R42 ;  /* 0x0000002aff2a723e */ /* 0x000fe200000000ff */
[-C--:B------:R-:W-:Y:S01]  /*d140*/  FMUL R50, R50, R22.reuse ;  /* 0x0000001632327220 */ /* 0x080fe20000400000 */
[----:B------:R-:W-:Y:S01]  /*d150*/  F2FP.F16.F32.PACK_AB R43, RZ, R43 ;  /* 0x0000002bff2b723e */ /* 0x000fe200000000ff */
[-C--:B------:R-:W-:Y:S01]  /*d160*/  FMUL R51, R51, R22.reuse ;  /* 0x0000001633337220 */ /* 0x080fe20000400000 */
[----:B------:R0:W-:Y:S01]  /*d170*/  @P3 STG.E.U16 desc[UR44][R6.64+0x2], R25 ;  /* 0x0000021906003986 */ /* 0x0001e2000c10152c */
        /* <DEDUP_REMOVED lines=11> */
[--C-:B0-----:R-:W-:Y:S01]  /*d230*/  @P2 IMAD.MOV.U32 R6, RZ, RZ, R8.reuse ;  /* 0x000000ffff062224 */ /* 0x101fe200078e0008 */
[----:B------:R-:W-:Y:S01]  /*d240*/  @P2 MOV R7, R9 ;  /* 0x0000000900072202 */ /* 0x000fe20000000f00 */
[-C--:B------:R-:W-:Y:S01]  /*d250*/  FMUL R55, R55, R22.reuse ;  /* 0x0000001637377220 */ /* 0x080fe20000400000 */
[----:B------:R-:W-:Y:S01]  /*d260*/  F2FP.F16.F32.PACK_AB R47, RZ, R47 ;  /* 0x0000002fff2f723e */ /* 0x000fe200000000ff */
        /* <DEDUP_REMOVED lines=14> */
[--C-:B0-----:R-:W-:Y:S01]  /*d350*/  @P3 IMAD.MOV.U32 R6, RZ, RZ, R8.reuse ;  /* 0x000000ffff063224 */ /* 0x101fe200078e0008 */
[----:B------:R-:W-:Y:S01]  /*d360*/  F2FP.F16.F32.PACK_AB R54, RZ, R54 ;  /* 0x00000036ff36723e */ /* 0x000fe200000000ff */
[--C-:B------:R-:W-:Y:S01]  /*d370*/  @P3 IMAD.MOV.U32 R7, RZ, RZ, R9.reuse ;  /* 0x000000ffff073224 */ /* 0x100fe200078e0009 */
[----:B------:R-:W-:Y:S01]  /*d380*/  F2FP.F16.F32.PACK_AB R55, RZ, R55 ;  /* 0x00000037ff37723e */ /* 0x000fe200000000ff */
[----:B------:R-:W-:Y:S01]  /*d390*/  FMUL R62, R62, R22 ;  /* 0x000000163e3e7220 */ /* 0x000fe20000400000 */
[----:B------:R-:W-:Y:S01]  /*d3a0*/  F2FP.F16.F32.PACK_AB R56, RZ, R56 ;  /* 0x00000038ff38723e */ /* 0x000fe200000000ff */
[-C--:B------:R-:W-:Y:S01]  /*d3b0*/  FMUL R63, R63, R22.reuse ;  /* 0x000000163f3f7220 */ /* 0x080fe20000400000 */
[----:B------:R0:W-:Y:S01]  /*d3c0*/  @P3 STG.E.U16 desc[UR44][R6.64+0x12], R29 ;  /* 0x0000121d06003986 */ /* 0x0001e2000c10152c */
[----:B------:R-:W-:Y:S01]  /*d3d0*/  ISETP.GT.AND P3, PT, R0, 0x11, P1 ;  /* 0x000000110000780c */ /* 0x000fe20000f64270 */
[-C--:B------:R-:W-:Y:S01]  /*d3e0*/  FMUL R64, R64, R22.reuse ;  /* 0x0000001640407220 */ /* 0x080fe20000400000 */
[----:B------:R-:W-:Y:S01]  /*d3f0*/  F2FP.F16.F32.PACK_AB R57, RZ, R57 ;  /* 0x00000039ff39723e */ /* 0x000fe200000000ff */
[----:B------:R-:W-:Y:S01]  /*d400*/  @P4 STG.E.U16 desc[UR44][R4.64+0x10], R30 ;  /* 0x0000101e04004986 */ /* 0x000fe2000c10152c */
[C---:B------:R-:W-:Y:S01]  /*d410*/  ISETP.GT.AND P4, PT, R0.reuse, 0x10, P0 ;  /* 0x000000100000780c */ /* 0x040fe20000784270 */
[----:B------:R-:W-:Y:S01]  /*d420*/  FMUL R65, R65, R22 ;  /* 0x0000001641417220 */ /* 0x000fe20000400000 */
[----:B------:R-:W-:Y:S01]  /*d430*/  F2FP.F16.F32.PACK_AB R58, RZ, R58 ;  /* 0x0000003aff3a723e */ /* 0x000fe200000000ff */
[----:B------:R-:W-:Y:S01]  /*d440*/  @P5 STG.E.U16 desc[UR44][R4.64+0x12], R31 ;  /* 0x0000121f04005986 */ /* 0x000fe2000c10152c */
[----:B------:R-:W-:Y:S01]  /*d450*/  ISETP.GT.AND P5, PT, R0, 0x11, P0 ;  /* 0x000000110000780c */ /* 0x000fe200007a4270 */
        /* <DEDUP_REMOVED lines=22> */
[----:B------:R-:W-:Y:S01]  /*d5c0*/  @P3 MOV R6, R8 ;  /* 0x0000000800063202 */ /* 0x000fe20000000f00 */
[----:B------:R-:W-:Y:S01]  /*d5d0*/  FMUL R74, R74, R22 ;  /* 0x000000164a4a7220 */ /* 0x000fe20000400000 */
[----:B------:R-:W-:Y:S01]  /*d5e0*/  F2FP.F16.F32.PACK_AB R68, RZ, R68 ;  /* 0x00000044ff44723e */ /* 0x000fe200000000ff */
[-C--:B------:R-:W-:Y:S01]  /*d5f0*/  FMUL R75, R75, R22.reuse ;  /* 0x000000164b4b7220 */ /* 0x080fe20000400000 */
[----:B------:R-:W-:Y:S01]  /*d600*/  F2FP.F16.F32.PACK_AB R69, RZ, R69 ;  /* 0x00000045ff45723e */ /* 0x000fe200000000ff */
        /* <DEDUP_REMOVED lines=106> */
[----:B------:R-:W-:Y:S01]  /*dcb0*/  F2FP.F16.F32.PACK_AB R107, RZ, R107 ;  /* 0x0000006bff6b723e */ /* 0x000fe200000000ff */
[----:B------:R-:W-:Y:S01]  /*dcc0*/  @P3 IMAD.MOV.U32 R7, RZ, RZ, R9 ;  /* 0x000000ffff073224 */ /* 0x000fe200078e0009 */
[----:B------:R-:W-:Y:S01]  /*dcd0*/  F2FP.F16.F32.PACK_AB R108, RZ, R108 ;  /* 0x0000006cff6c723e */ /* 0x000fe200000000ff */
[-C--:B------:R-:W-:Y:S01]  /*dce0*/  FMUL R110, R110, R22.reuse ;  /* 0x000000166e6e7220 */ /* 0x080fe20000400000 */
        /* <DEDUP_REMOVED lines=14> */
[----:B0-----:R-:W-:Y:S01]  /*ddd0*/  @P2 IMAD.MOV.U32 R6, RZ, RZ, R8 ;  /* 0x000000ffff062224 */ /* 0x001fe200078e0008 */
[----:B------:R-:W-:Y:S01]  /*dde0*/  @P2 MOV R7, R9 ;  /* 0x0000000900072202 */ /* 0x000fe20000000f00 */
[-C--:B------:R-:W-:Y:S01]  /*ddf0*/  FMUL R115, R115, R22.reuse ;  /* 0x0000001673737220 */ /* 0x080fe20000400000 */
[----:B------:R-:W-:Y:S01]  /*de00*/  ISETP.GT.AND P6, PT, R0, 0xb8, P0 ;  /* 0x000000b80000780c */ /* 0x000fe200007c4270 */
        /* <DEDUP_REMOVED lines=9> */
[----:B------:R-:W-:-:S02]  /*dea0*/  F2FP.F16.F32.PACK_AB R116, RZ, R116 ;  /* 0x00000074ff74723e */ /* 0x000fc400000000ff */
[----:B------:R-:W-:Y:S02]  /*deb0*/  F2FP.F16.F32.PACK_AB R117, RZ, R117 ;  /* 0x00000075ff75723e */ /* 0x000fe400000000ff */
[----:B------:R-:W-:Y:S01]  /*dec0*/  F2FP.F16.F32.PACK_AB R118, RZ, R118 ;  /* 0x00000076ff76723e */ /* 0x000fe200000000ff */
[----:B0-----:R-:W-:Y:S01]  /*ded0*/  @P3 IMAD.MOV.U32 R6, RZ, RZ, R8 ;  /* 0x000000ffff063224 */ /* 0x001fe200078e0008 */
[----:B------:R-:W-:Y:S01]  /*dee0*/  F2FP.F16.F32.PACK_AB R119, RZ, R119 ;  /* 0x00000077ff77723e */ /* 0x000fe200000000ff */
[----:B------:R-:W-:-:S05]  /*def0*/  @P3 IMAD.MOV.U32 R7, RZ, RZ, R9 ;  /* 0x000000ffff073224 */ /* 0x000fca00078e0009 */
[----:B------:R0:W-:Y:S01]  /*df00*/  @P3 STG.E.U16 desc[UR44][R6.64+0x62], R49 ;  /* 0x0000623106003986 */ /* 0x0001e2000c10152c */
[----:B------:R-:W-:-:S03]  /*df10*/  ISETP.GT.AND P3, PT, R0, 0x39, P1 ;  /* 0x000000390000780c */ /* 0x000fc60000f64270 */
[----:B------:R-:W-:Y:S01]  /*df20*/  @P4 STG.E.U16 desc[UR44][R4.64+0x60], R50 ;  /* 0x0000603204004986 */ /* 0x000fe2000c10152c */
[----:B------:R-:W-:-:S03]  /*df30*/  ISETP.GT.AND P4, PT, R0, 0x38, P0 ;  /* 0x000000380000780c */ /* 0x000fc60000784270 */
[----:B------:R-:W-:Y:S01]  /*df40*/  @P5 STG.E.U16 desc[UR44][R4.64+0x62], R51 ;  /* 0x0000623304005986 */ /* 0x000fe2000c10152c */
[----:B------:R-:W-:Y:S01]  /*df50*/  ISETP.GT.AND P5, PT, R0, 0x39, P0 ;  /* 0x000000390000780c */ /* 0x000fe200007a4270 */
[----:B0-----:R-:W-:Y:S02]  /*df60*/  @P2 IMAD.MOV.U32 R6, RZ, RZ, R8 ;  /* 0x000000ffff062224 */ /* 0x001fe400078e0008 */
[----:B------:R-:W-:-:S05]  /*df70*/  @P2 IMAD.MOV.U32 R7, RZ, RZ, R9 ;  /* 0x000000ffff072224 */ /* 0x000fca00078e0009 */
[----:B------:R0:W-:Y:S01]  /*df80*/  @P2 STG.E.U16 desc[UR44][R6.64+0x70], R52 ;  /* 0x0000703406002986 */ /* 0x0001e2000c10152c */
[----:B------:R-:W-:Y:S02]  /*df90*/  ISETP.GT.AND P2, PT, R0, 0x40, P1 ;  /* 0x000000400000780c */ /* 0x000fe40000f44270 */
[----:B0-----:R-:W-:Y:S01]  /*dfa0*/  @P3 MOV R6, R8 ;  /* 0x0000000800063202 */ /* 0x001fe20000000f00 */
        /* <DEDUP_REMOVED lines=10> */
[----:B------:R-:W-:Y:S01]  /*e050*/  ISETP.GT.AND P2, PT, R0, 0x48, P1 ;  /* 0x000000480000780c */ /* 0x000fe20000f44270 */
[----:B0-----:R-:W-:Y:S01]  /*e060*/  @P3 IMAD.MOV.U32 R6, RZ, RZ, R8 ;  /* 0x000000ffff063224 */ /* 0x001fe200078e0008 */
[----:B------:R-:W-:-:S05]  /*e070*/  @P3 MOV R7, R9 ;  /* 0x0000000900073202 */ /* 0x000fca0000000f00 */
        /* <DEDUP_REMOVED lines=10> */
[----:B0-----:R-:W-:Y:S02]  /*e120*/  @P3 IMAD.MOV.U32 R6, RZ, RZ, R8 ;  /* 0x000000ffff063224 */ /* 0x001fe400078e0008 */
[----:B------:R-:W-:-:S05]  /*e130*/  @P3 IMAD.MOV.U32 R7, RZ, RZ, R9 ;  /* 0x000000ffff073224 */ /* 0x000fca00078e0009 */
[----:B------:R0:W-:Y:S01]  /*e140*/  @P3 STG.E.U16 desc[UR44][R6.64+0x92], R61 ;  /* 0x0000923d06003986 */ /* 0x0001e2000c10152c */
[----:B------:R-:W-:-:S03]  /*e150*/  ISETP.GT.AND P3, PT, R0, 0x51, P1 ;  /* 0x000000510000780c */ /* 0x000fc60000f64270 */
[----:B------:R-:W-:Y:S01]  /*e160*/  @P4 STG.E.U16 desc[UR44][R4.64+0x90], R62 ;  /* 0x0000903e04004986 */ /* 0x000fe2000c10152c */
[----:B------:R-:W-:-:S03]  /*e170*/  ISETP.GT.AND P4, PT, R0, 0x50, P0 ;  /* 0x000000500000780c */ /* 0x000fc60000784270 */
[----:B------:R-:W-:Y:S01]  /*e180*/  @P5 STG.E.U16 desc[UR44][R4.64+0x92], R63 ;  /* 0x0000923f04005986 */ /* 0x000fe2000c10152c */
[----:B------:R-:W-:Y:S02]  /*e190*/  ISETP.GT.AND P5, PT, R0, 0x51, P0 ;  /* 0x000000510000780c */ /* 0x000fe400007a4270 */
[----:B0-----:R-:W-:Y:S01]  /*e1a0*/  @P2 MOV R6, R8 ;  /* 0x0000000800062202 */ /* 0x001fe20000000f00 */
        /* <DEDUP_REMOVED lines=10> */
[----:B------:R-:W-:Y:S01]  /*e250*/  ISETP.GT.AND P5, PT, R0, 0x59, P0 ;  /* 0x000000590000780c */ /* 0x000fe200007a4270 */
[----:B0-----:R-:W-:Y:S01]  /*e260*/  @P2 IMAD.MOV.U32 R6, RZ, RZ, R8 ;  /* 0x000000ffff062224 */ /* 0x001fe200078e0008 */
[----:B------:R-:W-:-:S05]  /*e270*/  @P2 MOV R7, R9 ;  /* 0x0000000900072202 */ /* 0x000fca0000000f00 */
        /* <DEDUP_REMOVED lines=129> */
[C---:B------:R-:W-:Y:S02]  /*ea90*/  ISETP.GT.AND P2, PT, R0.reuse, 0xb1, P1 ;  /* 0x000000b10000780c */ /* 0x040fe40000f44270 */
[----:B------:R-:W-:Y:S01]  /*eaa0*/  ISETP.GT.AND P1, PT, R0, 0xb9, P1 ;  /* 0x000000b90000780c */ /* 0x000fe20000f24270 */
[----:B0-----:R-:W-:Y:S02]  /*eab0*/  @P5 IMAD.MOV.U32 R6, RZ, RZ, R8 ;  /* 0x000000ffff065224 */ /* 0x001fe400078e0008 */
[----:B------:R-:W-:-:S05]  /*eac0*/  @P5 IMAD.MOV.U32 R7, RZ, RZ, R9 ;  /* 0x000000ffff075224 */ /* 0x000fca00078e0009 */
[----:B------:R0:W-:Y:S01]  /*ead0*/  @P5 STG.E.U16 desc[UR44][R6.64+0x160], R112 ;  /* 0x0001607006005986 */ /* 0x0001e2000c10152c */
[C---:B------:R-:W-:Y:S02]  /*eae0*/  ISETP.GT.AND P5, PT, R0.reuse, 0xb0, P0 ;  /* 0x000000b00000780c */ /* 0x040fe400007a4270 */
[----:B------:R-:W-:Y:S02]  /*eaf0*/  ISETP.GT.AND P0, PT, R0, 0xb9, P0 ;  /* 0x000000b90000780c */ /* 0x000fe40000704270 */
[----:B0-----:R-:W-:Y:S01]  /*eb00*/  @P2 MOV R6, R8 ;  /* 0x0000000800062202 */ /* 0x001fe20000000f00 */
[----:B------:R-:W-:-:S05]  /*eb10*/  @P2 IMAD.MOV.U32 R7, RZ, RZ, R9 ;  /* 0x000000ffff072224 */ /* 0x000fca00078e0009 */
[----:B------:R0:W-:Y:S04]  /*eb20*/  @P2 STG.E.U16 desc[UR44][R6.64+0x162], R113 ;  /* 0x0001627106002986 */ /* 0x0001e8000c10152c */
[----:B------:R-:W-:Y:S04]  /*eb30*/  @P5 STG.E.U16 desc[UR44][R4.64+0x160], R114 ;  /* 0x0001607204005986 */ /* 0x000fe8000c10152c */
[----:B------:R-:W-:Y:S01]  /*eb40*/  @P4 STG.E.U16 desc[UR44][R4.64+0x162], R115 ;  /* 0x0001627304004986 */ /* 0x000fe2000c10152c */
[----:B0-----:R-:W-:Y:S02]  /*eb50*/  @P3 IMAD.MOV.U32 R6, RZ, RZ, R8 ;  /* 0x000000ffff063224 */ /* 0x001fe400078e0008 */
[----:B------:R-:W-:-:S05]  /*eb60*/  @P3 IMAD.MOV.U32 R7, RZ, RZ, R9 ;  /* 0x000000ffff073224 */ /* 0x000fca00078e0009 */
[----:B------:R0:W-:Y:S04]  /*eb70*/  @P3 STG.E.U16 desc[UR44][R6.64+0x170], R116 ;  /* 0x0001707406003986 */ /* 0x0001e8000c10152c */
[----:B------:R1:W-:Y:S04]  /*eb80*/  @P1 STG.E.U16 desc[UR44][R8.64+0x172], R117 ;  /* 0x0001727508001986 */ /* 0x0003e8000c10152c */
[----:B------:R1:W-:Y:S01]  /*eb90*/  @P6 STG.E.U16 desc[UR44][R4.64+0x170], R118 ;  /* 0x0001707604006986 */ /* 0x0003e2000c10152c */
[----:B0-----:R-:W-:Y:S01]  /*eba0*/  @P0 IMAD.MOV.U32 R6, RZ, RZ, R4 ;  /* 0x000000ffff060224 */ /* 0x001fe200078e0004 */
[----:B------:R-:W-:-:S05]  /*ebb0*/  @P0 MOV R7, R5 ;  /* 0x0000000500070202 */ /* 0x000fca0000000f00 */
[----:B------:R1:W-:Y:S02]  /*ebc0*/  @P0 STG.E.U16 desc[UR44][R6.64+0x172], R119 ;  /* 0x0001727706000986 */ /* 0x0003e4000c10152c */
.L_x_410:
[----:B------:R-:W-:Y:S05]  /*ebd0*/  BSYNC B0 ;  /* 0x0000000000007941 */ /* 0x000fea0003800000 */
.L_x_28:
[----:B------:R-:W-:Y:S01]  /*ebe0*/  ULDC UR4, c[0x0][0xc] ;  /* 0x0000030000047ab9 */ /* 0x000fe20000000800 */
[----:B------:R-:W-:Y:S01]  /*ebf0*/  ULDC UR5, c[0x0][0x10] ;  /* 0x0000040000057ab9 */ /* 0x000fe20000000800 */
[----:B0-----:R-:W0:Y:S01]  /*ec00*/  LDC R3, c[0x0][0x14] ;  /* 0x00000500ff037b82 */ /* 0x001e220000000800 */
[----:B------:R-:W-:Y:S01]  /*ec10*/  UIMAD.WIDE.U32 UR4, UR4, UR5, URZ ;  /* 0x00000005040472a5 */ /* 0x000fe2000f8e003f */
[----:B------:R-:W-:Y:S01]  /*ec20*/  PRMT R0, RZ, 0x7610, R0 ;  /* 0x00007610ff007816 */ /* 0x000fe20000000000 */
[----:B------:R-:W-:Y:S01]  /*ec30*/  UMOV UR41, 0xffffffff ;  /* 0xffffffff00297882 */ /* 0x000fe20000000000 */
[----:B------:R-:W-:-:S03]  /*ec40*/  UMOV UR42, 0xffffffff ;  /* 0xffffffff002a7882 */ /* 0x000fc60000000000 */
[----:B0-----:R-:W-:-:S04]  /*ec50*/  IMAD.WIDE.U32 R16, R3, UR4, R16 ;  /* 0x0000000403107c25 */ /* 0x001fc8000f8e0010 */
[----:B------:R-:W-:Y:S01]  /*ec60*/  IMAD R3, R3, UR5, RZ ;  /* 0x0000000503037c24 */ /* 0x000fe2000f8e02ff */
[----:B------:R-:W-:Y:S02]  /*ec70*/  ULDC.64 UR4, c[0x0][0x650] ;  /* 0x0001940000047ab9 */ /* 0x000fe40000000a00 */
[----:B------:R-:W-:Y:S01]  /*ec80*/  ISETP.GE.U32.AND P0, PT, R16, UR4, PT ;  /* 0x0000000410007c0c */ /* 0x000fe2000bf06070 */
[----:B------:R-:W-:-:S05]  /*ec90*/  IMAD.IADD R17, R17, 0x1, R3 ;  /* 0x0000000111117824 */ /* 0x000fca00078e0203 */
[----:B------:R-:W-:-:S13]  /*eca0*/  ISETP.GE.U32.AND.EX P0, PT, R17, UR5, PT, P0 ;  /* 0x0000000511007c0c */ /* 0x000fda000bf06100 */
[----:B------:R-:W-:Y:S05]  /*ecb0*/  @P0 BRA `(.L_x_411) ;  /* 0x0000000400880947 */ /* 0x000fea0003800000 */
[----:B------:R-:W0:Y:S01]  /*ecc0*/  S2UR UR6, SR_CTAID.X ;  /* 0x00000000000679c3 */ /* 0x000e220000002500 */
[----:B------:R-:W-:Y:S01]  /*ecd0*/  ULDC.64 UR12, c[0x0][0x628] ;  /* 0x00018a00000c7ab9 */ /* 0x000fe20000000a00 */
[----:B------:R-:W-:Y:S01]  /*ece0*/  ULDC UR4, c[0x0][0x150] ;  /* 0x0000540000047ab9 */ /* 0x000fe20000000800 */
[----:B------:R-:W-:Y:S01]  /*ecf0*/  ISETP.NE.U32.AND P0, PT, RZ, UR12, PT ;  /* 0x0000000cff007c0c */ /* 0x000fe2000bf05070 */
[----:B------:R-:W-:Y:S01]  /*ed00*/  ULDC UR15, c[0x0][0x630] ;  /* 0x00018c00000f7ab9 */ /* 0x000fe20000000800 */
[C---:B------:R-:W-:Y:S01]  /*ed10*/  R2UR UR16, R16.reuse ;  /* 0x00000000101072ca */ /* 0x040fe200000e0000 */
[----:B------:R-:W-:Y:S01]  /*ed20*/  ULDC UR19, c[0x0][0x154] ;  /* 0x0000550000137ab9 */ /* 0x000fe20000000800 */
[----:B------:R-:W-:Y:S01]  /*ed30*/  ISETP.NE.AND.EX P0, PT, RZ, UR13, PT, P0 ;  /* 0x0000000dff007c0c */ /* 0x000fe2000bf05300 */
[----:B------:R-:W1:Y:S01]  /*ed40*/  S2UR UR18, SR_CTAID.Y ;  /* 0x00000000001279c3 */ /* 0x000e620000002600 */
[----:B------:R-:W-:Y:S02]  /*ed50*/  R2UR UR17, R17 ;  /* 0x00000000111172ca */ /* 0x000fe400000e0000 */
[----:B------:R-:W-:-:S02]  /*ed60*/  R2UR UR10, R16 ;  /* 0x00000000100a72ca */ /* 0x000fc400000e0000 */
[----:B------:R-:W-:Y:S02]  /*ed70*/  R2UR UR11, R17 ;  /* 0x00000000110b72ca */ /* 0x000fe400000e0000 */
[----:B0-----:R-:W-:-:S05]  /*ed80*/  I2FP.F32.U32 R0, UR6 ;  /* 0x0000000600007c45 */ /* 0x001fca0008201000 */
[----:B------:R-:W-:-:S04]  /*ed90*/  FMUL R0, R0, UR4 ;  /* 0x0000000400007c20 */ /* 0x000fc80008400000 */
[----:B------:R0:W0:Y:S01]  /*eda0*/  F2I.U32.TRUNC.NTZ R3, R0 ;  /* 0x0000000000037305 */ /* 0x000022000020f000 */
[----:B-1----:R-:W-:Y:S05]  /*edb0*/  @!P0 BRA `(.L_x_412) ;  /* 0x0000000000308947 */ /* 0x002fea0003800000 */
        /* <DEDUP_REMOVED lines=12> */
.L_x_412:
[----:B------:R-:W-:Y:S01]  /*ee80*/  USHF.R.U64 UR42, UR10, UR15, UR11 ;  /* 0x0000000f0a2a7299 */ /* 0x000fe2000800120b */
[----:B0-----:R-:W-:Y:S01]  /*ee90*/  I2FP.F32.U32 R0, UR18 ;  /* 0x0000001200007c45 */ /* 0x001fe20008201000 */
[----:B------:R-:W-:Y:S02]  /*eea0*/  USHF.R.U32.HI UR4, URZ, UR15, UR11 ;  /* 0x0000000f3f047299 */ /* 0x000fe4000801160b */
        /* <DEDUP_REMOVED lines=8> */
[----:B------:R-:W-:Y:S01]  /*ef30*/  UIMAD.WIDE.U32 UR8, UR10, UR12, UR8 ;  /* 0x0000000c0a0872a5 */ /* 0x000fe2000f8e0008 */
[----:B------:R-:W-:Y:S01]  /*ef40*/  R2UR UR12, R3 ;  /* 0x00000000030c72ca */ /* 0x000fe200000e0000 */
[----:B------:R-:W-:Y:S01]  /*ef50*/  UIMAD UR10, UR10, UR13, UR4 ;  /* 0x0000000d0a0a72a4 */ /* 0x000fe2000f8e0204 */
[----:B------:R-:W-:Y:S01]  /*ef60*/  ULDC UR11, c[0x0][0x618] ;  /* 0x00018600000b7ab9 */ /* 0x000fe20000000800 */
[----:B------:R-:W-:Y:S02]  /*ef70*/  ULDC UR21, c[0x0][0x658] ;  /* 0x0001960000157ab9 */ /* 0x000fe40000000800 */
[----:B------:R-:W-:Y:S01]  /*ef80*/  UIADD3 UR9, UR9, UR10, URZ ;  /* 0x0000000a09097290 */ /* 0x000fe2000fffe03f */
[----:B------:R-:W-:Y:S01]  /*ef90*/  UMOV UR15, 0xffffffff ;  /* 0xffffffff000f7882 */ /* 0x000fe20000000000 */
[----:B------:R-:W-:Y:S01]  /*efa0*/  ULDC.64 UR4, c[0x0][0x640] ;  /* 0x0001900000047ab9 */ /* 0x000fe20000000a00 */
[----:B------:R-:W-:Y:S01]  /*efb0*/  USHF.L.U32 UR15, UR15, UR21, URZ ;  /* 0x000000150f0f7299 */ /* 0x000fe2000800063f */
[----:B------:R-:W-:Y:S01]  /*efc0*/  ISETP.NE.U32.AND P0, PT, RZ, UR4, PT ;  /* 0x00000004ff007c0c */ /* 0x000fe2000bf05070 */
[----:B------:R-:W-:-:S02]  /*efd0*/  USHF.R.U64 UR16, UR8, UR11, UR9 ;  /* 0x0000000b08107299 */ /* 0x000fc40008001209 */
[----:B------:R-:W-:Y:S01]  /*efe0*/  USHF.R.U32.HI UR8, URZ, UR11, UR9 ;  /* 0x0000000b3f087299 */ /* 0x000fe20008011609 */
[----:B0-----:R-:W-:Y:S01]  /*eff0*/  R2UR UR14, R0 ;  /* 0x00000000000e72ca */ /* 0x001fe200000e0000 */
[----:B------:R-:W-:Y:S01]  /*f000*/  ULDC UR17, c[0x0][0x608] ;  /* 0x0001820000117ab9 */ /* 0x000fe20000000800 */
[----:B------:R-:W-:Y:S01]  /*f010*/  ULOP3.LUT UR40, URZ, UR15, URZ, 0x33, !UPT ;  /* 0x0000000f3f287292 */ /* 0x000fe2000f8e333f */
[----:B------:R-:W-:Y:S01]  /*f020*/  ISETP.NE.AND.EX P0, PT, RZ, UR5, PT, P0 ;  /* 0x00000005ff007c0c */ /* 0x000fe2000bf05300 */
[----:B------:R-:W-:Y:S02]  /*f030*/  USHF.R.U64 UR15, UR16, UR17, UR8 ;  /* 0x00000011100f7299 */ /* 0x000fe40008001208 */
[----:B------:R-:W-:Y:S02]  /*f040*/  USHF.R.U32.HI UR8, URZ, UR17, UR8 ;  /* 0x000000113f087299 */ /* 0x000fe40008011608 */
[----:B------:R-:W-:Y:S02]  /*f050*/  UIADD3 UR12, -UR12, URZ, URZ ;  /* 0x0000003f0c0c7290 */ /* 0x000fe4000fffe13f */
[----:B------:R-:W-:Y:S01]  /*f060*/  USHF.R.U64 UR17, UR15, UR21, UR8 ;  /* 0x000000150f117299 */ /* 0x000fe20008001208 */
[----:B------:R-:W-:Y:S01]  /*f070*/  UMOV UR19, 0x1 ;  /* 0x0000000100137882 */ /* 0x000fe20000000000 */
[----:B------:R-:W-:Y:S01]  /*f080*/  ULDC UR13, c[0x0][0x144] ;  /* 0x00005100000d7ab9 */ /* 0x000fe20000000800 */
[----:B------:R-:W-:Y:S01]  /*f090*/  ULDC UR7, c[0x0][0x600] ;  /* 0x0001800000077ab9 */ /* 0x000fe20000000800 */
[----:B------:R-:W-:-:S02]  /*f0a0*/  USHF.L.U32 UR24, UR19, UR21, URZ ;  /* 0x0000001513187299 */ /* 0x000fc4000800063f */
[----:B------:R-:W-:Y:S02]  /*f0b0*/  USHF.R.U32.HI UR8, URZ, UR21, UR8 ;  /* 0x000000153f087299 */ /* 0x000fe40008011608 */
[----:B------:R-:W-:Y:S02]  /*f0c0*/  UIMAD UR21, UR13, UR12, UR6 ;  /* 0x0000000c0d1572a4 */ /* 0x000fe4000f8e0206 */
[----:B------:R-:W-:Y:S02]  /*f0d0*/  UIADD3 UR20, UR7, -0x1, URZ ;  /* 0xffffffff07147890 */ /* 0x000fe4000fffe03f */
[----:B------:R-:W-:Y:S01]  /*f0e0*/  UIADD3 UR19, -UR14, URZ, URZ ;  /* 0x0000003f0e137290 */ /* 0x000fe2000fffe13f */
        /* <DEDUP_REMOVED lines=17> */
.L_x_413:
[----:B------:R-:W-:Y:S01]  /*f200*/  UISETP.NE.AND UP0, UPT, UR39, URZ, UPT ;  /* 0x0000003f2700728c */ /* 0x000fe2000bf05270 */
[----:B------:R-:W-:Y:S01]  /*f210*/  IMAD.MOV.U32 R0, RZ, RZ, 0x1 ;  /* 0x00000001ff007424 */ /* 0x000fe200078e00ff */
[----:B------:R-:W-:Y:S02]  /*f220*/  USHF.R.U64 UR4, UR6, UR22, UR8 ;  /* 0x0000001606047299 */ /* 0x000fe40008001208 */
[----:B------:R-:W-:Y:S02]  /*f230*/  ULOP3.LUT UR40, UR15, UR40, URZ, 0xc0, !UPT ;  /* 0x000000280f287292 */ /* 0x000fe4000f8ec03f */
[----:B------:R-:W-:Y:S02]  /*f240*/  UIADD3 UR5, -UR4, URZ, URZ ;  /* 0x0000003f04057290 */ /* 0x000fe4000fffe13f */
[----:B------:R-:W-:Y:S02]  /*f250*/  UIMAD UR40, UR24, UR4, UR40 ;  /* 0x00000004182872a4 */ /* 0x000fe4000f8e0228 */
[----:B------:R-:W-:-:S02]  /*f260*/  ULOP3.LUT UR16, UR16, UR20, URZ, 0xc0, !UPT ;  /* 0x0000001410107292 */ /* 0x000fc4000f8ec03f */
[----:B------:R-:W-:Y:S02]  /*f270*/  @UP0 UIMAD UR21, UR25, UR19, UR18 ;  /* 0x00000013191502a4 */ /* 0x000fe4000f8e0212 */
[----:B------:R-:W-:-:S03]  /*f280*/  UIMAD UR4, UR5, UR23, UR17 ;  /* 0x00000017050472a4 */ /* 0x000fc6000f8e0211 */
[----:B------:R-:W-:Y:S01]  /*f290*/  ULDC UR5, c[0x0][0x610] ;  /* 0x0001840000057ab9 */ /* 0x000fe20000000800 */
[----:B------:R-:W-:Y:S02]  /*f2a0*/  UIMAD UR4, UR4, UR7, UR16 ;  /* 0x00000007040472a4 */ /* 0x000fe4000f8e0210 */
[----:B------:R-:W-:-:S04]  /*f2b0*/  UIMAD UR40, UR40, UR5, UR21 ;  /* 0x00000005282872a4 */ /* 0x000fc8000f8e0215 */
[----:B------:R-:W-:Y:S02]  /*f2c0*/  USEL UR41, UR4, UR40, !UP0 ;  /* 0x0000002804297287 */ /* 0x000fe4000c000000 */
[----:B------:R-:W-:-:S12]  /*f2d0*/  USEL UR40, UR40, UR4, !UP0 ;  /* 0x0000000428287287 */ /* 0x000fd8000c000000 */
.L_x_411:
[----:B------:R-:W-:-:S13]  /*f2e0*/  LOP3.LUT P0, RZ, R0, 0xff, RZ, 0xc0, !PT ;  /* 0x000000ff00ff7812 */ /* 0x000fda000780c0ff */
[----:B------:R-:W-:Y:S05]  /*f2f0*/  @P0 BRA `(.L_x_414) ;  /* 0xffffff1c00640947 */ /* 0x000fea000383ffff */
[----:B------:R-:W-:Y:S05]  /*f300*/  EXIT ;  /* 0x000000000000794d */ /* 0x000fea0003800000 */
.L_x_3:
[----:B------:R-:W-:Y:S01]  /*f310*/  ULDC.64 UR8, c[0x0][0x650] ;  /* 0x0001940000087ab9 */ /* 0x000fe20000000a00 */
[----:B------:R-:W-:Y:S01]  /*f320*/  PRMT R0, RZ, 0x7610, R0 ;  /* 0x00007610ff007816 */ /* 0x000fe20000000000 */
[----:B------:R-:W-:Y:S01]  /*f330*/  IMAD.MOV.U32 R3, RZ, RZ, -0x1 ;  /* 0xffffffffff037424 */ /* 0x000fe200078e00ff */
[----:B------:R-:W-:Y:S01]  /*f340*/  ISETP.GE.U32.AND P0, PT, R16, UR8, PT ;  /* 0x0000000810007c0c */ /* 0x000fe2000bf06070 */
[----:B------:R-:W-:Y:S01]  /*f350*/  IMAD.MOV.U32 R4, RZ, RZ, -0x1 ;  /* 0xffffffffff047424 */ /* 0x000fe200078e00ff */
[----:B------:R-:W-:Y:S02]  /*f360*/  MOV R6, 0xffffffff ;  /* 0xffffffff00067802 */ /* 0x000fe40000000f00 */
[----:B------:R-:W-:-:S13]  /*f370*/  ISETP.GE.U32.AND.EX P0, PT, R17, UR9, PT, P0 ;  /* 0x0000000911007c0c */ /* 0x000fda000bf06100 */
[----:B------:R-:W-:Y:S05]  /*f380*/  @P0 BRA `(.L_x_415) ;  /* 0x00000004008c0947 */ /* 0x000fea0003800000 */
[----:B------:R-:W-:Y:S01]  /*f390*/  I2FP.F32.U32 R0, UR4 ;  /* 0x0000000400007c45 */ /* 0x000fe20008201000 */
[----:B0-----:R-:W-:Y:S01]  /*f3a0*/  ULDC.64 UR16, c[0x0][0x628] ;  /* 0x00018a0000107ab9 */ /* 0x001fe20000000a00 */
        /* <DEDUP_REMOVED lines=24> */
.L_x_416:
        /* <DEDUP_REMOVED lines=24> */
[----:B------:R-:W-:Y:S01]  /*f6b0*/  UMOV UR19, 0x1 ;  /* 0x0000000100137882 */ /* 0x000fe20000000000 */
[----:B------:R-:W-:Y:S01]  /*f6c0*/  ULDC UR20, c[0x0][0x608] ;  /* 0x0001820000147ab9 */ /* 0x000fe20000000800 */
[----:B------:R-:W-:Y:S01]  /*f6d0*/  USHF.L.U32 UR26, UR19, UR23, URZ ;  /* 0x00000017131a7299 */ /* 0x000fe2000800063f */
[----:B------:R-:W-:Y:S01]  /*f6e0*/  ISETP.NE.AND.EX P0, PT, RZ, UR9, PT, P0 ;  /* 0x00000009ff007c0c */ /* 0x000fe2000bf05300 */
[----:B------:R-:W-:Y:S02]  /*f6f0*/  USHF.R.U64 UR19, UR18, UR20, UR11 ;  /* 0x0000001412137299 */ /* 0x000fe4000800120b */
[----:B------:R-:W-:Y:S02]  /*f700*/  USHF.R.U32.HI UR11, URZ, UR20, UR11 ;  /* 0x000000143f0b7299 */ /* 0x000fe4000801160b */
[----:B------:R-:W-:-:S02]  /*f710*/  UIADD3 UR15, -UR15, URZ, URZ ;  /* 0x0000003f0f0f7290 */ /* 0x000fc4000fffe13f */
[----:B------:R-:W-:Y:S01]  /*f720*/  USHF.R.U64 UR20, UR19, UR23, UR11 ;  /* 0x0000001713147299 */ /* 0x000fe2000800120b */
[----:B------:R-:W-:Y:S01]  /*f730*/  ULDC UR16, c[0x0][0x144] ;  /* 0x0000510000107ab9 */ /* 0x000fe20000000800 */
[----:B------:R-:W-:Y:S01]  /*f740*/  ULDC UR6, c[0x0][0x600] ;  /* 0x0001800000067ab9 */ /* 0x000fe20000000800 */
[----:B------:R-:W-:Y:S02]  /*f750*/  USHF.R.U32.HI UR11, URZ, UR23, UR11 ;  /* 0x000000173f0b7299 */ /* 0x000fe4000801160b */
[----:B------:R-:W-:Y:S02]  /*f760*/  UIMAD UR23, UR16, UR15, UR4 ;  /* 0x0000000f101772a4 */ /* 0x000fe4000f8e0204 */
[----:B------:R-:W-:Y:S02]  /*f770*/  UIADD3 UR22, UR6, -0x1, URZ ;  /* 0xffffffff06167890 */ /* 0x000fe4000fffe03f */
[----:B------:R-:W-:Y:S02]  /*f780*/  ULOP3.LUT UR27, URZ, UR13, URZ, 0x33, !UPT ;  /* 0x0000000d3f1b7292 */ /* 0x000fe4000f8e333f */
        /* <DEDUP_REMOVED lines=18> */
.L_x_417:
[----:B------:R-:W-:Y:S01]  /*f8b0*/  UISETP.NE.AND UP0, UPT, UR39, URZ, UPT ;  /* 0x0000003f2700728c */ /* 0x000fe2000bf05270 */
[----:B------:R-:W-:Y:S01]  /*f8c0*/  IMAD.MOV.U32 R0, RZ, RZ, 0x1 ;  /* 0x00000001ff007424 */ /* 0x000fe200078e00ff */
[----:B------:R-:W-:Y:S01]  /*f8d0*/  USHF.R.U64 UR8, UR4, UR24, UR11 ;  /* 0x0000001804087299 */ /* 0x000fe2000800120b */
[----:B------:R-:W-:Y:S01]  /*f8e0*/  IMAD.U32 R6, RZ, RZ, UR5 ;  /* 0x00000005ff067e24 */ /* 0x000fe2000f8e00ff */
[----:B------:R-:W-:Y:S02]  /*f8f0*/  ULOP3.LUT UR4, UR19, UR27, URZ, 0xc0, !UPT ;  /* 0x0000001b13047292 */ /* 0x000fe4000f8ec03f */
[----:B------:R-:W-:Y:S02]  /*f900*/  ULOP3.LUT UR18, UR18, UR22, URZ, 0xc0, !UPT ;  /* 0x0000001612127292 */ /* 0x000fe4000f8ec03f */
[----:B------:R-:W-:-:S03]  /*f910*/  UIMAD UR4, UR26, UR8, UR4 ;  /* 0x000000081a0472a4 */ /* 0x000fc6000f8e0204 */
[----:B------:R-:W-:Y:S02]  /*f920*/  @UP0 UIMAD UR23, UR28, UR21, UR7 ;  /* 0x000000151c1702a4 */ /* 0x000fe4000f8e0207 */
[----:B------:R-:W-:-:S03]  /*f930*/  UIADD3 UR7, -UR8, URZ, URZ ;  /* 0x0000003f08077290 */ /* 0x000fc6000fffe13f */
[----:B------:R-:W-:Y:S01]  /*f940*/  ULDC UR8, c[0x0][0x610] ;  /* 0x0001840000087ab9 */ /* 0x000fe20000000800 */
[----:B------:R-:W-:Y:S02]  /*f950*/  UIMAD UR7, UR7, UR25, UR20 ;  /* 0x00000019070772a4 */ /* 0x000fe4000f8e0214 */
[----:B------:R-:W-:Y:S02]  /*f960*/  UIMAD UR4, UR4, UR8, UR23 ;  /* 0x00000008040472a4 */ /* 0x000fe4000f8e0217 */
[----:B------:R-:W-:-:S04]  /*f970*/  UIMAD UR7, UR7, UR6, UR18 ;  /* 0x00000006070772a4 */ /* 0x000fc8000f8e0212 */
[----:B------:R-:W-:Y:S02]  /*f980*/  USEL UR6, UR7, UR4, !UP0 ;  /* 0x0000000407067287 */ /* 0x000fe4000c000000 */
[----:B------:R-:W-:-:S04]  /*f990*/  USEL UR4, UR4, UR7, !UP0 ;  /* 0x0000000704047287 */ /* 0x000fc8000c000000 */
[----:B------:R-:W-:Y:S02]  /*f9a0*/  IMAD.U32 R4, RZ, RZ, UR6 ;  /* 0x00000006ff047e24 */ /* 0x000fe4000f8e00ff */
[----:B------:R-:W-:-:S07]  /*f9b0*/  IMAD.U32 R3, RZ, RZ, UR4 ;  /* 0x00000004ff037e24 */ /* 0x000fce000f8e00ff */
.L_x_415:
[----:B------:R-:W-:-:S08]  /*f9c0*/  NOP ;  /* 0x0000000000007918 */ /* 0x000fd00000000000 */
[----:B------:R-:W1:-:S00]  /*f9d0*/  USETMAXREG.DEALLOC.CTAPOOL 0x28 ;  /* 0x00000028000079c8 */ /* 0x000e4000080e0500 */
[----:B------:R-:W-:-:S13]  /*f9e0*/  ISETP.NE.AND P0, PT, RZ, UR10, PT ;  /* 0x0000000aff007c0c */ /* 0x000fda000bf05270 */
[----:B0-----:R-:W-:Y:S05]  /*f9f0*/  @P0 EXIT ;  /* 0x000000000000094d */ /* 0x001fea0003800000 */
[----:B-1----:R-:W-:Y:S01]  /*fa00*/  LOP3.LUT P0, RZ, R0, 0xff, RZ, 0xc0, !PT ;  /* 0x000000ff00ff7812 */ /* 0x002fe2000780c0ff */
[----:B------:R-:W-:Y:S01]  /*fa10*/  IMAD.MOV.U32 R0, RZ, RZ, RZ ;  /* 0x000000ffff007224 */ /* 0x000fe200078e00ff */
[----:B------:R-:W-:-:S11]  /*fa20*/  MOV R8, 0x1 ;  /* 0x0000000100087802 */ /* 0x000fd60000000f00 */
[----:B------:R-:W-:Y:S05]  /*fa30*/  @!P0 BRA `(.L_x_418) ;  /* 0x0000000c00788947 */ /* 0x000fea0003800000 */
[----:B------:R-:W0:Y:S01]  /*fa40*/  LDC R0, c[0x0][0x28c] ;  /* 0x0000a300ff007b82 */ /* 0x000e220000000800 */
[----:B------:R-:W-:Y:S01]  /*fa50*/  ULDC UR5, c[0x0][0x658] ;  /* 0x0001960000057ab9 */ /* 0x000fe20000000800 */
[----:B------:R-:W-:Y:S01]  /*fa60*/  UMOV UR7, 0xffffffff ;  /* 0xffffffff00077882 */ /* 0x000fe20000000000 */
[----:B------:R-:W-:Y:S01]  /*fa70*/  ULDC UR6, c[0x0][0xc] ;  /* 0x0000030000067ab9 */ /* 0x000fe20000000800 */
[----:B------:R-:W-:Y:S01]  /*fa80*/  USHF.L.U32 UR9, UR7, UR5, URZ ;  /* 0x0000000507097299 */ /* 0x000fe2000800063f */
[C---:B------:R-:W-:Y:S01]  /*fa90*/  LOP3.LUT P3, RZ, R2.reuse, 0x7f, RZ, 0xc0, !PT ;  /* 0x0000007f02ff7812 */ /* 0x040fe2000786c0ff */
[----:B------:R-:W-:Y:S01]  /*faa0*/  UMOV UR8, 0x1 ;  /* 0x0000000100087882 */ /* 0x000fe20000000000 */
[----:B------:R-:W-:Y:S01]  /*fab0*/  ULDC UR7, c[0x0][0x10] ;  /* 0x0000040000077ab9 */ /* 0x000fe20000000800 */
[----:B------:R-:W-:Y:S01]  /*fac0*/  USHF.L.U32 UR5, UR8, UR5, URZ ;  /* 0x0000000508057299 */ /* 0x000fe2000800063f */
[----:B------:R-:W-:Y:S01]  /*fad0*/  LOP3.LUT P0, RZ, R2, 0x1f, RZ, 0xc0, !PT ;  /* 0x0000001f02ff7812 */ /* 0x000fe2000780c0ff */
[----:B------:R-:W-:Y:S01]  /*fae0*/  UIMAD.WIDE.U32 UR6, UR6, UR7, URZ ;  /* 0x00000007060672a5 */ /* 0x000fe2000f8e003f */
[----:B------:R-:W-:Y:S01]  /*faf0*/  BSSY B0, `(.L_x_418) ;  /* 0x00000d2000007945 */ /* 0x000fe20003800000 */
[----:B------:R-:W-:Y:S01]  /*fb00*/  ULDC UR8, c[0x0][0x14] ;  /* 0x0000050000087ab9 */ /* 0x000fe20000000800 */
[----:B------:R-:W-:Y:S01]  /*fb10*/  IMAD.MOV.U32 R10, RZ, RZ, 0x1 ;  /* 0x00000001ff0a7424 */ /* 0x000fe200078e00ff */
[----:B------:R-:W-:Y:S01]  /*fb20*/  UIMAD.WIDE.U32 UR30, UR6, UR8, URZ ;  /* 0x00000008061e72a5 */ /* 0x000fe2000f8e003f */
[----:B------:R-:W-:Y:S01]  /*fb30*/  PLOP3.LUT P0, PT, P0, P3, PT, 0x8a, 0x0 ;  /* 0x000000000000781c */ /* 0x000fe20000707172 */
[----:B------:R-:W-:Y:S01]  /*fb40*/  UIMAD UR7, UR7, UR8, URZ ;  /* 0x00000008070772a4 */ /* 0x000fe2000f8e023f */
[----:B------:R-:W-:Y:S01]  /*fb50*/  IMAD.MOV.U32 R8, RZ, RZ, 0x1 ;  /* 0x00000001ff087424 */ /* 0x000fe200078e00ff */
[----:B------:R-:W-:Y:S01]  /*fb60*/  ULDC UR4, c[0x0][0x600] ;  /* 0x0001800000047ab9 */ /* 0x000fe20000000800 */
[----:B------:R-:W-:-:S02]  /*fb70*/  ULOP3.LUT UR13, UR38, 0x2, URZ, 0xfc, !UPT ;  /* 0x00000002260d7892 */ /* 0x000fc4000f8efc3f */
[----:B------:R-:W-:Y:S02]  /*fb80*/  UIADD3 UR4, UR4, -0x1, URZ ;  /* 0xffffffff04047890 */ /* 0x000fe4000fffe03f */
[----:B------:R-:W-:Y:S01]  /*fb90*/  ULOP3.LUT UR6, URZ, UR9, URZ, 0x33, !UPT ;  /* 0x000000093f067292 */ /* 0x000fe2000f8e333f */
[----:B0-----:R-:W-:Y:S01]  /*fba0*/  VIADD R0, R0, 0x7f ;  /* 0x0000007f00007836 */ /* 0x001fe20000000000 */
[----:B------:R-:W-:Y:S01]  /*fbb0*/  UIADD3 UR7, UR31, UR7, URZ ;  /* 0x000000071f077290 */ /* 0x000fe2000fffe03f */
[----:B------:R-:W-:-:S03]  /*fbc0*/  ULDC.64 UR40, c[0x0][0x198] ;  /* 0x0000660000287ab9 */ /* 0x000fc60000000a00 */
[----:B------:R-:W-:-:S04]  /*fbd0*/  SHF.R.S32.HI R5, RZ, 0x1f, R0 ;  /* 0x0000001fff057819 */ /* 0x000fc80000011400 */
[----:B------:R-:W-:Y:S02]  /*fbe0*/  LEA.HI R5, R5, R0, RZ, 0x7 ;  /* 0x0000000005057211 */ /* 0x000fe400078f38ff */
[----:B------:R-:W-:Y:S02]  /*fbf0*/  MOV R0, RZ ;  /* 0x000000ff00007202 */ /* 0x000fe40000000f00 */
[----:B------:R-:W-:-:S05]  /*fc00*/  SHF.R.S32.HI R11, RZ, 0x7, R5 ;  /* 0x00000007ff0b7819 */ /* 0x000fca0000011405 */
[----:B------:R-:W-:-:S07]  /*fc10*/  VIADD R9, R11, 0x1 ;  /* 0x000000010b097836 */ /* 0x000fce0000000000 */
.L_x_430:
[----:B------:R-:W-:-:S03]  /*fc20*/  UMOV UR8, 0xffffffff ;  /* 0xffffffff00087882 */ /* 0x000fc60000000000 */
[----:B------:R-:W-:Y:S05]  /*fc30*/  BRA.DIV UR8, `(.L_x_419) ;  /* 0x0000000e08a07947 */ /* 0x000fea000b800000 */
[----:B------:R-:W-:-:S13]  /*fc40*/  ELECT P6, URZ, PT ;  /* 0x00000000003f782f */ /* 0x000fda00038c0000 */
.L_x_439:
[----:B------:R-:W0:Y:S01]  /*fc50*/  LDC R2, c[0x0][0x28c] ;  /* 0x0000a300ff027b82 */ /* 0x000e220000000800 */
[----:B------:R-:W-:Y:S01]  /*fc60*/  BSSY B1, `(.L_x_420) ;  /* 0x0000044000017945 */ /* 0x000fe20003800000 */
[----:B0-----:R-:W-:-:S13]  /*fc70*/  ISETP.LT.OR P6, PT, R2, 0x1, !P6 ;  /* 0x000000010200780c */ /* 0x001fda00077c1670 */
[----:B------:R-:W-:Y:S05]  /*fc80*/  @P6 BRA `(.L_x_421) ;  /* 0x0000000400046947 */ /* 0x000fea0003800000 */
[----:B------:R-:W-:Y:S01]  /*fc90*/  IMAD.SHL.U32 R13, R3, 0x100, RZ ;  /* 0x00000100030d7824 */ /* 0x000fe200078e00ff */
[----:B------:R-:W-:Y:S01]  /*fca0*/  MOV R3, R8 ;  /* 0x0000000800037202 */ /* 0x000fe20000000f00 */
[----:B------:R-:W-:Y:S02]  /*fcb0*/  IMAD R14, R4, 0xc0, RZ ;  /* 0x000000c0040e7824 */ /* 0x000fe400078e02ff */
[----:B------:R-:W-:Y:S02]  /*fcc0*/  IMAD.MOV.U32 R18, RZ, RZ, RZ ;  /* 0x000000ffff127224 */ /* 0x000fe400078e00ff */
[----:B------:R-:W-:Y:S02]  /*fcd0*/  IMAD.MOV.U32 R2, RZ, RZ, R9 ;  /* 0x000000ffff027224 */ /* 0x000fe400078e0009 */
[----:B------:R-:W-:-:S07]  /*fce0*/  IMAD.MOV.U32 R4, RZ, RZ, R0 ;  /* 0x000000ffff047224 */ /* 0x000fce00078e0000 */
.L_x_425:
[----:B------:R-:W0:Y:S01]  /*fcf0*/  S2R R12, SR_CgaCtaId ;  /* 0x00000000000c7919 */ /* 0x000e220000008800 */
[----:B------:R-:W-:Y:S01]  /*fd00*/  MOV R5, 0x400 ;  /* 0x0000040000057802 */ /* 0x000fe20000000f00 */
[----:B------:R-:W1:Y:S03]  /*fd10*/  @!P3 LDC R7, c[0x0][0x500] ;  /* 0x00014000ff07bb82 */ /* 0x000e660000000800 */
[----:B0-----:R-:W-:Y:S02]  /*fd20*/  LEA R15, R12, R5, 0x18 ;  /* 0x000000050c0f7211 */ /* 0x001fe400078ec0ff */
[----:B------:R-:W-:-:S03]  /*fd30*/  SHF.L.U32 R5, R3, 0x1f, RZ ;  /* 0x0000001f03057819 */ /* 0x000fc600000006ff */
[----:B------:R-:W-:-:S04]  /*fd40*/  IMAD R12, R4, 0x8, R15 ;  /* 0x00000008040c7824 */ /* 0x000fc800078e020f */
[----:B------:R-:W0:Y:S02]  /*fd50*/  SYNCS.PHASECHK.TRANS64.TRYWAIT P1, [R12+URZ+0x10], R5 ;  /* 0x000010050c0075a7 */ /* 0x000e24000802017f */
[----:B01----:R-:W-:Y:S05]  /*fd60*/  @!P1 BRA `(.L_x_422) ;  /* 0x0000000c00749947 */ /* 0x003fea0003800000 */
.L_x_440:
[----:B------:R-:W-:Y:S01]  /*fd70*/  UPRMT UR8, UR13, 0x9910, URZ ;  /* 0x000099100d087896 */ /* 0x000fe2000800003f */
[----:B------:R1:W-:Y:S03]  /*fd80*/  @!P3 SYNCS.ARRIVE.TRANS64 RZ, [R12+URZ], R7 ;  /* 0x000000070cffb9a7 */ /* 0x0003e6000800003f */
[----:B------:R-:W-:-:S06]  /*fd90*/  UISETP.NE.AND UP0, UPT, UR8, 0x2, UPT ;  /* 0x000000020800788c */ /* 0x000fcc000bf05270 */
[----:B------:R-:W-:-:S13]  /*fda0*/  PLOP3.LUT P1, PT, PT, PT, UP0, 0x80, 0x0 ;  /* 0x000000000000781c */ /* 0x000fda0003f2f008 */
[----:B-1----:R-:W-:Y:S05]  /*fdb0*/  @P1 BRA `(.L_x_423) ;  /* 0x0000000000041947 */ /* 0x002fea0003800000 */
[----:B------:R-:W-:Y:S01]  /*fdc0*/  BPT.TRAP 0x1 ;  /* 0x000000040000795c */ /* 0x000fe20000300000 */
.L_x_423:
[----:B------:R-:W-:Y:S05]  /*fdd0*/  @P0 BRA `(.L_x_424) ;  /* 0x0000000000040947 */ /* 0x000fea0003800000 */
[----:B------:R-:W-:Y:S01]  /*fde0*/  BPT.TRAP 0x1 ;  /* 0x000000040000795c */ /* 0x000fe20000300000 */
.L_x_424:
[--C-:B0-----:R-:W-:Y:S01]  /*fdf0*/  IMAD R5, R4, 0x10000, R15.reuse ;  /* 0x0001000004057824 */ /* 0x101fe200078e020f */
[----:B------:R-:W-:Y:S01]  /*fe00*/  R2UR UR34, R18 ;  /* 0x00000000122272ca */ /* 0x000fe200000e0000 */
[----:B------:R-:W-:Y:S01]  /*fe10*/  IMAD R15, R4, 0xc000, R15 ;  /* 0x0000c000040f7824 */ /* 0x000fe200078e020f */
[----:B------:R-:W-:Y:S01]  /*fe20*/  R2UR UR33, R12 ;  /* 0x000000000c2172ca */ /* 0x000fe200000e0000 */
[----:B------:R-:W-:Y:S01]  /*fe30*/  UIADD3 UR14, UP0, UR40, 0xf0, URZ ;  /* 0x000000f0280e7890 */ /* 0x000fe2000ff1e03f */
[----:B------:R-:W-:Y:S01]  /*fe40*/  R2UR UR24, R5 ;  /* 0x00000000051872ca */ /* 0x000fe200000e0000 */
[----:B------:R-:W-:Y:S01]  /*fe50*/  UIADD3 UR42, UP1, UR40, 0x1f0, URZ ;  /* 0x000001f0282a7890 */ /* 0x000fe2000ff3e03f */
[----:B------:R-:W-:Y:S01]  /*fe60*/  R2UR UR8, R15 ;  /* 0x000000000f0872ca */ /* 0x000fe200000e0000 */
[----:B------:R-:W-:Y:S01]  /*fe70*/  UIADD3.X UR15, URZ, UR41, URZ, UP0, !UPT ;  /* 0x000000293f0f7290 */ /* 0x000fe200087fe43f */
[----:B------:R-:W-:Y:S01]  /*fe80*/  R2UR UR36, R6 ;  /* 0x00000000062472ca */ /* 0x000fe200000e0000 */
[----:B------:R-:W-:Y:S01]  /*fe90*/  UIADD3.X UR43, URZ, UR41, URZ, UP1, !UPT ;  /* 0x000000293f2b7290 */ /* 0x000fe20008ffe43f */
[----:B------:R-:W-:Y:S01]  /*fea0*/  R2UR UR35, R13 ;  /* 0x000000000d2372ca */ /* 0x000fe200000e0000 */
[----:B------:R-:W-:Y:S01]  /*feb0*/  VIADD R4, R4, 0x1 ;  /* 0x0000000104047836 */ /* 0x000fe20000000000 */
[----:B------:R-:W-:Y:S01]  /*fec0*/  IADD3 R2, R2, -0x1, RZ ;  /* 0xffffffff02027810 */ /* 0x000fe20007ffe0ff */
[----:B------:R-:W-:Y:S01]  /*fed0*/  UIADD3 UR26, UR34, 0x40, URZ ;  /* 0x00000040221a7890 */ /* 0x000fe2000fffe03f */
[----:B------:R-:W-:Y:S01]  /*fee0*/  R2UR UR19, R14 ;  /* 0x000000000e1372ca */ /* 0x000fe200000e0000 */
[----:B------:R-:W-:Y:S01]  /*fef0*/  UMOV UR22, 0x0 ;  /* 0x0000000000167882 */ /* 0x000fe20000000000 */
[----:B------:R-:W-:Y:S01]  /*ff00*/  ISETP.GT.AND P2, PT, R2, 0x1, PT ;  /* 0x000000010200780c */ /* 0x000fe20003f44270 */
[----:B------:R-:W-:Y:S01]  /*ff10*/  UIADD3 UR32, UR24, 0x100, URZ ;  /* 0x0000010018207890 */ /* 0x000fe2000fffe03f */
[----:B------:R-:W-:Y:S01]  /*ff20*/  ISETP.NE.AND P1, PT, R4, 0x2, PT ;  /* 0x000000020400780c */ /* 0x000fe20003f25270 */
[----:B------:R-:W-:Y:S01]  /*ff30*/  UIADD3 UR24, UR24, 0x8100, URZ ;  /* 0x0000810018187890 */ /* 0x000fe2000fffe03f */
[----:B------:R-:W-:Y:S01]  /*ff40*/  VIADD R18, R18, 0x80 ;  /* 0x0000008012127836 */ /* 0x000fe20000000000 */
[----:B------:R-:W-:Y:S01]  /*ff50*/  UIADD3 UR16, UR8, 0x20100, URZ ;  /* 0x0002010008107890 */ /* 0x000fe2000fffe03f */
[----:B------:R-:W-:Y:S01]  /*ff60*/  SEL R12, RZ, 0x1, P1 ;  /* 0x00000001ff0c7807 */ /* 0x000fe20000800000 */
[----:B------:R-:W-:Y:S01]  /*ff70*/  UIADD3 UR8, UR8, 0x26100, URZ ;  /* 0x0002610008087890 */ /* 0x000fe2000fffe03f */
[----:B------:R-:W-:Y:S01]  /*ff80*/  SEL R4, R4, RZ, P1 ;  /* 0x000000ff04047207 */ /* 0x000fe20000800000 */
[----:B------:R-:W-:Y:S01]  /*ff90*/  UMOV UR23, 0x10000000 ;  /* 0x1000000000177882 */ /* 0x000fe20000000000 */
[----:B------:R-:W-:Y:S01]  /*ffa0*/  UMOV UR25, UR33 ;  /* 0x0000002100197c82 */ /* 0x000fe20008000000 */
[----:B------:R-:W-:Y:S01]  /*ffb0*/  UMOV UR28, UR36 ;  /* 0x00000024001c7c82 */ /* 0x000fe20008000000 */
[----:B------:R-:W-:Y:S01]  /*ffc0*/  UMOV UR27, UR35 ;  /* 0x00000023001b7c82 */ /* 0x000fe20008000000 */
[----:B------:R-:W-:Y:S01]  /*ffd0*/  UMOV UR17, UR33 ;  /* 0x0000002100117c82 */ /* 0x000fe20008000000 */
[----:B------:R-:W-:Y:S01]  /*ffe0*/  UMOV UR18, UR34 ;  /* 0x0000002200127c82 */ /* 0x000fe20008000000 */
[----:B------:R-:W-:Y:S01]  /*fff0*/  UMOV UR20, UR36 ;  /* 0x0000002400147c82 */ /* 0x000fe20008000000 */
[----:B------:R0:W-:Y:S01]  /*10000*/  UTMALDG.3D [UR32], [UR14], desc[UR22] ;  /* 0x000016200e0075b4 */ /* 0x0001e20008011000 */
[----:B------:R-:W-:Y:S01]  /*10010*/  UMOV UR9, UR33 ;  /* 0x0000002100097c82 */ /* 0x000fe20008000000 */
[----:B------:R-:W-:Y:S01]  /*10020*/  UMOV UR11, UR19 ;  /* 0x00000013000b7c82 */ /* 0x000fe20008000000 */
[----:B------:R-:W-:Y:S01]  /*10030*/  UMOV UR12, UR36 ;  /* 0x00000024000c7c82 */ /* 0x000fe20008000000 */
[----:B------:R-:W-:Y:S01]  /*10040*/  UMOV UR10, UR26 ;  /* 0x0000001a000a7c82 */ /* 0x000fe20008000000 */
[----:B------:R-:W-:Y:S01]  /*10050*/  LOP3.LUT R3, R3, R12, RZ, 0x3c, !PT ;  /* 0x0000000c03037212 */ /* 0x000fe200078e3cff */
[----:B------:R0:W-:Y:S01]  /*10060*/  UTMALDG.3D [UR24], [UR14], desc[UR22] ;  /* 0x000016180e0075b4 */ /* 0x0001e20008011000 */
[----:B------:R0:W-:Y:S01]  /*10070*/  UTMALDG.3D [UR16], [UR42], desc[UR22] ;  /* 0x000016102a0075b4 */ /* 0x0001e20008011000 */
[----:B------:R0:W-:Y:S02]  /*10080*/  UTMALDG.3D [UR8], [UR42], desc[UR22] ;  /* 0x000016082a0075b4 */ /* 0x0001e40008011000 */
[----:B0-----:R-:W-:Y:S05]  /*10090*/  @P2 BRA `(.L_x_425) ;  /* 0xfffffffc00142947 */ /* 0x001fea000383ffff */
.L_x_421:
[----:B------:R-:W-:Y:S05]  /*100a0*/  BSYNC B1 ;  /* 0x0000000000017941 */ /* 0x000fea0003800000 */
.L_x_420:
[----:B------:R-:W-:Y:S01]  /*100b0*/  LOP3.LUT P2, RZ, R10, 0xff, RZ, 0xc0, !PT ;  /* 0x000000ff0aff7812 */ /* 0x000fe2000784c0ff */
[C---:B------:R-:W-:Y:S01]  /*100c0*/  IMAD.IADD R0, R11.reuse, 0x1, R0 ;  /* 0x000000010b007824 */ /* 0x040fe200078e0200 */
[----:B------:R-:W-:Y:S01]  /*100d0*/  IADD3 R16, P4, R16, UR30, RZ ;  /* 0x0000001e10107c10 */ /* 0x000fe2000ff9e0ff */
[----:B------:R-:W-:Y:S01]  /*100e0*/  ULDC.64 UR8, c[0x0][0x650] ;  /* 0x0001940000087ab9 */ /* 0x000fe20000000a00 */
[----:B------:R-:W-:Y:S01]  /*100f0*/  BSSY B1, `(.L_x_426) ;  /* 0x000006f000017945 */ /* 0x000fe20003800000 */
[----:B------:R-:W-:Y:S02]  /*10100*/  MOV R6, 0xffffffff ;  /* 0xffffffff00067802 */ /* 0x000fe40000000f00 */
[----:B------:R-:W-:Y:S02]  /*10110*/  ISETP.GT.U32.AND P1, PT, R0, 0x1, PT ;  /* 0x000000010000780c */ /* 0x000fe40003f24070 */
[----:B------:R-:W-:Y:S02]  /*10120*/  SHF.R.U32.HI R2, RZ, 0x1, R0 ;  /* 0x00000001ff027819 */ /* 0x000fe40000011600 */
[----:B------:R-:W-:-:S02]  /*10130*/  ISETP.LT.U32.AND P1, PT, R11, 0x2, P1 ;  /* 0x000000020b00780c */ /* 0x000fc40000f21070 */
[----:B------:R-:W0:Y:S01]  /*10140*/  @P2 S2R R4, SR_CgaCtaId ;  /* 0x0000000000042919 */ /* 0x000e220000008800 */
[----:B------:R-:W-:Y:S02]  /*10150*/  @P2 MOV R3, 0x400 ;  /* 0x0000040000032802 */ /* 0x000fe40000000f00 */
[----:B------:R-:W-:Y:S02]  /*10160*/  IADD3.X R17, R17, UR7, RZ, P4, !PT ;  /* 0x0000000711117c10 */ /* 0x000fe4000a7fe4ff */
[----:B------:R-:W-:Y:S02]  /*10170*/  ISETP.GE.U32.AND P4, PT, R16, UR8, PT ;  /* 0x0000000810007c0c */ /* 0x000fe4000bf86070 */
[----:B------:R-:W-:Y:S02]  /*10180*/  LOP3.LUT R2, R2, 0x1, RZ, 0xc0, !PT ;  /* 0x0000000102027812 */ /* 0x000fe400078ec0ff */
[----:B------:R-:W-:Y:S02]  /*10190*/  LOP3.LUT R0, R0, 0x1, RZ, 0xc0, !PT ;  /* 0x0000000100007812 */ /* 0x000fe400078ec0ff */
[----:B------:R-:W-:-:S02]  /*101a0*/  PRMT R10, RZ, 0x7610, R10 ;  /* 0x00007610ff0a7816 */ /* 0x000fc4000000000a */
[----:B0-----:R-:W-:Y:S01]  /*101b0*/  @P2 LEA R3, R4, R3, 0x18 ;  /* 0x0000000304032211 */ /* 0x001fe200078ec0ff */
[----:B------:R-:W-:-:S03]  /*101c0*/  IMAD.MOV.U32 R4, RZ, RZ, -0x1 ;  /* 0xffffffffff047424 */ /* 0x000fc600078e00ff */
[----:B------:R0:W-:Y:S01]  /*101d0*/  @P2 SYNCS.ARRIVE.TRANS64.A1T0 RZ, [R3+URZ+0x38], RZ ;  /* 0x000038ff03ff29a7 */ /* 0x0001e2000810003f */
[----:B------:R-:W-:-:S04]  /*101e0*/  ISETP.NE.U32.AND P2, PT, R2, 0x1, PT ;  /* 0x000000010200780c */ /* 0x000fc80003f45070 */
[----:B------:R-:W-:Y:S02]  /*101f0*/  ISETP.GT.U32.AND P2, PT, R11, 0x1, !P2 ;  /* 0x000000010b00780c */ /* 0x000fe40005744070 */
[----:B0-----:R-:W-:Y:S02]  /*10200*/  SEL R3, RZ, 0x1, !P1 ;  /* 0x00000001ff037807 */ /* 0x001fe40004800000 */
[----:B------:R-:W-:Y:S02]  /*10210*/  ISETP.GE.U32.AND.EX P1, PT, R17, UR9, PT, P4 ;  /* 0x0000000911007c0c */ /* 0x000fe4000bf26140 */
[----:B------:R-:W-:-:S04]  /*10220*/  SEL R2, RZ, 0x1, !P2 ;  /* 0x00000001ff027807 */ /* 0x000fc80005000000 */
[----:B------:R-:W-:Y:S01]  /*10230*/  LOP3.LUT R8, R2, R8, R3, 0x96, !PT ;  /* 0x0000000802087212 */ /* 0x000fe200078e9603 */
[----:B------:R-:W-:Y:S01]  /*10240*/  IMAD.MOV.U32 R3, RZ, RZ, -0x1 ;  /* 0xffffffffff037424 */ /* 0x000fe200078e00ff */
[----:B------:R-:W-:-:S05]  /*10250*/  PRMT R2, RZ, 0x7610, R2 ;  /* 0x00007610ff027816 */ /* 0x000fca0000000002 */
[----:B------:R-:W-:Y:S05]  /*10260*/  @P1 BRA `(.L_x_427) ;  /* 0x00000004005c1947 */ /* 0x000fea0003800000 */
[----:B------:R-:W-:Y:S01]  /*10270*/  ULDC.64 UR8, c[0x0][0x628] ;  /* 0x00018a0000087ab9 */ /* 0x000fe20000000a00 */
[----:B------:R-:W0:Y:S01]  /*10280*/  S2R R13, SR_CTAID.X ;  /* 0x00000000000d7919 */ /* 0x000e220000002500 */
[----:B------:R-:W-:Y:S01]  /*10290*/  ISETP.NE.U32.AND P1, PT, RZ, UR8, PT ;  /* 0x00000008ff007c0c */ /* 0x000fe2000bf25070 */
[----:B------:R-:W-:Y:S01]  /*102a0*/  ULDC UR11, c[0x0][0x630] ;  /* 0x00018c00000b7ab9 */ /* 0x000fe20000000800 */
[----:B------:R-:W-:Y:S01]  /*102b0*/  IMAD.MOV.U32 R2, RZ, RZ, R16 ;  /* 0x000000ffff027224 */ /* 0x000fe200078e0010 */
[----:B------:R-:W1:Y:S01]  /*102c0*/  S2R R12, SR_CTAID.Y ;  /* 0x00000000000c7919 */ /* 0x000e620000002600 */
[----:B------:R-:W-:Y:S01]  /*102d0*/  ISETP.NE.AND.EX P1, PT, RZ, UR9, PT, P1 ;  /* 0x00000009ff007c0c */ /* 0x000fe2000bf25310 */
[----:B------:R-:W-:-:S12]  /*102e0*/  IMAD.MOV.U32 R3, RZ, RZ, R17 ;  /* 0x000000ffff037224 */ /* 0x000fd800078e0011 */
[----:B------:R-:W-:Y:S05]  /*102f0*/  @!P1 BRA `(.L_x_428) ;  /* 0x0000000000289947 */ /* 0x000fea0003800000 */
[----:B------:R-:W-:Y:S02]  /*10300*/  ULDC UR10, c[0x0][0x634] ;  /* 0x00018d00000a7ab9 */ /* 0x000fe40000000800 */
[----:B------:R-:W-:-:S05]  /*10310*/  IADD3 R7, P1, R16, UR10, RZ ;  /* 0x0000000a10077c10 */ /* 0x000fca000ff3e0ff */
[----:B------:R-:W-:-:S04]  /*10320*/  IMAD.X R15, RZ, RZ, R17, P1 ;  /* 0x000000ffff0f7224 */ /* 0x000fc800008e0611 */
[----:B------:R-:W-:-:S04]  /*10330*/  IMAD.WIDE.U32 R4, R15, UR8, RZ ;  /* 0x000000080f047c25 */ /* 0x000fc8000f8e00ff */
[----:B------:R-:W-:-:S04]  /*10340*/  IMAD.WIDE.U32 R4, P1, R7, UR9, R4 ;  /* 0x0000000907047c25 */ /* 0x000fc8000f820004 */
[----:B------:R-:W-:Y:S01]  /*10350*/  IMAD.WIDE.U32 R6, R7, UR8, RZ ;  /* 0x0000000807067c25 */ /* 0x000fe2000f8e00ff */
[----:B------:R-:W-:-:S03]  /*10360*/  MOV R2, R5 ;  /* 0x0000000500027202 */ /* 0x000fc60000000f00 */
[----:B------:R-:W-:Y:S01]  /*10370*/  IMAD.X R3, RZ, RZ, RZ, P1 ;  /* 0x000000ffff037224 */ /* 0x000fe200008e06ff */
[----:B------:R-:W-:-:S05]  /*10380*/  IADD3 RZ, P1, R7, R4, RZ ;  /* 0x0000000407ff7210 */ /* 0x000fca0007f3e0ff */
[----:B------:R-:W-:-:S08]  /*10390*/  IMAD.WIDE.U32.X R2, R15, UR9, R2, P1 ;  /* 0x000000090f027c25 */ /* 0x000fd000088e0402 */
.L_x_428:
[--C-:B------:R-:W-:Y:S01]  /*103a0*/  SHF.R.U64 R6, R2, UR11, R3.reuse ;  /* 0x0000000b02067c19 */ /* 0x100fe20008001203 */
[----:B------:R-:W-:Y:S01]  /*103b0*/  ULDC.64 UR8, c[0x0][0x620] ;  /* 0x0001880000087ab9 */ /* 0x000fe20000000a00 */
[----:B------:R-:W-:Y:S01]  /*103c0*/  SHF.R.U32.HI R2, RZ, UR11, R3 ;  /* 0x0000000bff027c19 */ /* 0x000fe20008011603 */
[----:B------:R-:W2:Y:S01]  /*103d0*/  LDC R20, c[0x0][0x144] ;  /* 0x00005100ff147b82 */ /* 0x000ea20000000800 */
[----:B------:R-:W-:Y:S01]  /*103e0*/  IADD3 R5, P1, RZ, -R6, RZ ;  /* 0x80000006ff057210 */ /* 0x000fe20007f3e0ff */
[----:B------:R-:W-:Y:S01]  /*103f0*/  ULDC.64 UR14, c[0x0][0x640] ;  /* 0x00019000000e7ab9 */ /* 0x000fe20000000a00 */
[----:B------:R-:W-:Y:S01]  /*10400*/  ULDC UR10, c[0x0][0x608] ;  /* 0x00018200000a7ab9 */ /* 0x000fe20000000800 */
[----:B------:R-:W-:Y:S02]  /*10410*/  UISETP.NE.AND UP0, UPT, UR39, URZ, UPT ;  /* 0x0000003f2700728c */ /* 0x000fe4000bf05270 */
[----:B------:R-:W-:Y:S01]  /*10420*/  IMAD.X R2, RZ, RZ, ~R2, P1 ;  /* 0x000000ffff027224 */ /* 0x000fe200008e0e02 */
[----:B------:R-:W-:Y:S01]  /*10430*/  ISETP.NE.U32.AND P1, PT, RZ, UR14, PT ;  /* 0x0000000eff007c0c */ /* 0x000fe2000bf25070 */
[----:B------:R-:W3:Y:S02]  /*10440*/  LDC R15, c[0x0][0x148] ;  /* 0x00005200ff0f7b82 */ /* 0x000ee40000000800 */
[----:B------:R-:W-:Y:S01]  /*10450*/  IMAD R4, R2, UR8, RZ ;  /* 0x0000000802047c24 */ /* 0x000fe2000f8e02ff */
[----:B------:R-:W-:Y:S01]  /*10460*/  ISETP.NE.AND.EX P1, PT, RZ, UR15, PT, P1 ;  /* 0x0000000fff007c0c */ /* 0x000fe2000bf25310 */
[----:B------:R-:W-:Y:S01]  /*10470*/  IMAD.WIDE.U32 R2, R5, UR8, R16 ;  /* 0x0000000805027c25 */ /* 0x000fe2000f8e0010 */
[----:B------:R-:W-:Y:S01]  /*10480*/  ULDC UR8, c[0x0][0x150] ;  /* 0x0000540000087ab9 */ /* 0x000fe20000000800 */
[----:B------:R-:W-:-:S02]  /*10490*/  PLOP3.LUT P2, PT, PT, PT, UP0, 0x80, 0x0 ;  /* 0x000000000000781c */ /* 0x000fc40003f4f008 */
[----:B------:R-:W-:Y:S01]  /*104a0*/  IMAD R5, R5, UR9, R4 ;  /* 0x0000000905057c24 */ /* 0x000fe2000f8e0204 */
[----:B0-----:R-:W-:Y:S01]  /*104b0*/  I2FP.F32.U32 R4, R13 ;  /* 0x0000000d00047245 */ /* 0x001fe20000201000 */
[----:B------:R-:W-:Y:S02]  /*104c0*/  ULDC UR9, c[0x0][0x154] ;  /* 0x0000550000097ab9 */ /* 0x000fe40000000800 */
[----:B------:R-:W-:Y:S02]  /*104d0*/  IMAD.IADD R3, R3, 0x1, R5 ;  /* 0x0000000103037824 */ /* 0x000fe400078e0205 */
[----:B------:R-:W-:Y:S01]  /*104e0*/  FMUL R4, R4, UR8 ;  /* 0x0000000804047c20 */ /* 0x000fe20008400000 */
[----:B------:R-:W-:Y:S02]  /*104f0*/  ULDC UR8, c[0x0][0x618] ;  /* 0x0001860000087ab9 */ /* 0x000fe40000000800 */
[--C-:B------:R-:W-:Y:S02]  /*10500*/  SHF.R.U64 R7, R2, UR8, R3.reuse ;  /* 0x0000000802077c19 */ /* 0x100fe40008001203 */
[----:B-1----:R-:W-:Y:S01]  /*10510*/  I2FP.F32.U32 R2, R12 ;  /* 0x0000000c00027245 */ /* 0x002fe20000201000 */
[----:B------:R-:W0:Y:S04]  /*10520*/  F2I.U32.TRUNC.NTZ R4, R4 ;  /* 0x0000000400047305 */ /* 0x000e28000020f000 */
[----:B------:R-:W-:Y:S01]  /*10530*/  FMUL R5, R2, UR9 ;  /* 0x0000000902057c20 */ /* 0x000fe20008400000 */
[----:B------:R-:W-:Y:S01]  /*10540*/  SHF.R.U32.HI R2, RZ, UR8, R3 ;  /* 0x00000008ff027c19 */ /* 0x000fe20008011603 */
[----:B------:R-:W-:-:S02]  /*10550*/  ULDC UR8, c[0x0][0x658] ;  /* 0x0001960000087ab9 */ /* 0x000fc40000000800 */
[----:B------:R1:W4:Y:S01]  /*10560*/  F2I.U32.TRUNC.NTZ R19, R5 ;  /* 0x0000000500137305 */ /* 0x000322000020f000 */
[--C-:B------:R-:W-:Y:S02]  /*10570*/  SHF.R.U64 R18, R7, UR10, R2.reuse ;  /* 0x0000000a07127c19 */ /* 0x100fe40008001202 */
[----:B------:R-:W-:Y:S01]  /*10580*/  SHF.R.U32.HI R3, RZ, UR10, R2 ;  /* 0x0000000aff037c19 */ /* 0x000fe20008011602 */
[----:B0-----:R-:W-:-:S03]  /*10590*/  IMAD.MOV R2, RZ, RZ, -R4 ;  /* 0x000000ffff027224 */ /* 0x001fc600078e0a04 */
[--C-:B------:R-:W-:Y:S02]  /*105a0*/  SHF.R.U64 R14, R18, UR8, R3.reuse ;  /* 0x00000008120e7c19 */ /* 0x100fe40008001203 */
[----:B------:R-:W-:Y:S01]  /*105b0*/  SHF.R.U32.HI R4, RZ, UR8, R3 ;  /* 0x00000008ff047c19 */ /* 0x000fe20008011603 */
[----:B--2---:R-:W-:Y:S02]  /*105c0*/  IMAD R20, R20, R2, R13 ;  /* 0x0000000214147224 */ /* 0x004fe400078e020d */
[----:B------:R-:W-:Y:S01]  /*105d0*/  IMAD.MOV.U32 R2, RZ, RZ, R14 ;  /* 0x000000ffff027224 */ /* 0x000fe200078e000e */
[----:B------:R-:W-:Y:S01]  /*105e0*/  MOV R3, R4 ;  /* 0x0000000400037202 */ /* 0x000fe20000000f00 */
[----:B-1--4-:R-:W-:Y:S06]  /*105f0*/  @!P1 BRA `(.L_x_429) ;  /* 0x0000000000289947 */ /* 0x012fec0003800000 */
[----:B------:R-:W-:Y:S02]  /*10600*/  ULDC UR8, c[0x0][0x64c] ;  /* 0x0001930000087ab9 */ /* 0x000fe40000000800 */
[----:B------:R-:W-:-:S05]  /*10610*/  IADD3 R3, P1, R14, UR8, RZ ;  /* 0x000000080e037c10 */ /* 0x000fca000ff3e0ff */
[----:B------:R-:W-:-:S04]  /*10620*/  IMAD.X R13, RZ, RZ, R4, P1 ;  /* 0x000000ffff0d7224 */ /* 0x000fc800008e0604 */
[----:B------:R-:W-:-:S04]  /*10630*/  IMAD.WIDE.U32 R4, R13, UR14, RZ ;  /* 0x0000000e0d047c25 */ /* 0x000fc8000f8e00ff */
[----:B------:R-:W-:-:S04]  /*10640*/  IMAD.WIDE.U32 R4, P1, R3, UR15, R4 ;  /* 0x0000000f03047c25 */ /* 0x000fc8000f820004 */
[----:B------:R-:W-:-:S04]  /*10650*/  IMAD.WIDE.U32 R2, R3, UR14, RZ ;  /* 0x0000000e03027c25 */ /* 0x000fc8000f8e00ff */
[----:B------:R-:W-:Y:S01]  /*10660*/  IMAD.MOV.U32 R2, RZ, RZ, R5 ;  /* 0x000000ffff027224 */ /* 0x000fe200078e0005 */
[----:B------:R-:W-:Y:S01]  /*10670*/  IADD3 RZ, P4, R3, R4, RZ ;  /* 0x0000000403ff7210 */ /* 0x000fe20007f9e0ff */
[----:B------:R-:W-:-:S04]  /*10680*/  IMAD.X R3, RZ, RZ, RZ, P1 ;  /* 0x000000ffff037224 */ /* 0x000fc800008e06ff */
[----:B------:R-:W-:-:S08]  /*10690*/  IMAD.WIDE.U32.X R2, R13, UR15, R2, P4 ;  /* 0x0000000f0d027c25 */ /* 0x000fd0000a0e0402 */
.L_x_429:
[----:B------:R-:W-:Y:S01]  /*106a0*/  ULDC UR8, c[0x0][0x648] ;  /* 0x0001920000087ab9 */ /* 0x000fe20000000800 */
[----:B------:R-:W-:Y:S01]  /*106b0*/  LOP3.LUT R18, R18, UR6, RZ, 0xc0, !PT ;  /* 0x0000000612127c12 */ /* 0x000fe2000f8ec0ff */
[----:B------:R-:W-:Y:S01]  /*106c0*/  IMAD.MOV R19, RZ, RZ, -R19 ;  /* 0x000000ffff137224 */ /* 0x000fe200078e0a13 */
[----:B------:R-:W-:Y:S01]  /*106d0*/  SHF.R.U64 R3, R2, UR8, R3 ;  /* 0x0000000802037c19 */ /* 0x000fe20008001203 */
[----:B------:R-:W-:Y:S01]  /*106e0*/  ULDC UR8, c[0x0][0x638] ;  /* 0x00018e0000087ab9 */ /* 0x000fe20000000800 */
[----:B------:R-:W-:Y:S01]  /*106f0*/  UISETP.NE.AND UP0, UPT, UR39, URZ, UPT ;  /* 0x0000003f2700728c */ /* 0x000fe2000bf05270 */
[----:B------:R-:W-:Y:S01]  /*10700*/  LOP3.LUT R7, R7, UR4, RZ, 0xc0, !PT ;  /* 0x0000000407077c12 */ /* 0x000fe2000f8ec0ff */
[----:B---3--:R-:W-:Y:S01]  /*10710*/  @P2 IMAD R20, R15, R19, R12 ;  /* 0x000000130f142224 */ /* 0x008fe200078e020c */
[C---:B------:R-:W-:Y:S01]  /*10720*/  IADD3 R5, -R3.reuse, RZ, RZ ;  /* 0x000000ff03057210 */ /* 0x040fe20007ffe1ff */
[----:B------:R-:W-:Y:S01]  /*10730*/  IMAD R3, R3, UR5, R18 ;  /* 0x0000000503037c24 */ /* 0x000fe2000f8e0212 */
[----:B------:R-:W-:Y:S01]  /*10740*/  ULDC UR9, c[0x0][0x610] ;  /* 0x0001840000097ab9 */ /* 0x000fe20000000800 */
[----:B------:R-:W-:Y:S01]  /*10750*/  PLOP3.LUT P1, PT, PT, PT, UP0, 0x40, 0x0 ;  /* 0x000000000000781c */ /* 0x000fe20003f2e808 */
[----:B------:R-:W-:Y:S01]  /*10760*/  IMAD.MOV.U32 R2, RZ, RZ, 0x1 ;  /* 0x00000001ff027424 */ /* 0x000fe200078e00ff */
[----:B------:R-:W-:Y:S01]  /*10770*/  PLOP3.LUT P2, PT, PT, PT, UP0, 0x40, 0x0 ;  /* 0x000000000000781c */ /* 0x000fe20003f4e808 */
[----:B------:R-:W-:Y:S01]  /*10780*/  IMAD R14, R5, UR8, R14 ;  /* 0x00000008050e7c24 */ /* 0x000fe2000f8e020e */
[----:B------:R-:W-:Y:S01]  /*10790*/  ULDC UR8, c[0x0][0x600] ;  /* 0x0001800000087ab9 */ /* 0x000fe20000000800 */
[----:B------:R-:W-:-:S02]  /*107a0*/  IMAD R3, R3, UR9, R20 ;  /* 0x0000000903037c24 */ /* 0x000fc4000f8e0214 */
[----:B------:R-:W-:-:S05]  /*107b0*/  IMAD R14, R14, UR8, R7 ;  /* 0x000000080e0e7c24 */ /* 0x000fca000f8e0207 */
[----:B------:R-:W-:Y:S02]  /*107c0*/  SEL R4, R14, R3, P1 ;  /* 0x000000030e047207 */ /* 0x000fe40000800000 */
[----:B------:R-:W-:-:S07]  /*107d0*/  SEL R3, R3, R14, P2 ;  /* 0x0000000e03037207 */ /* 0x000fce0001000000 */
.L_x_427:
[----:B------:R-:W-:Y:S05]  /*107e0*/  BSYNC B1 ;  /* 0x0000000000017941 */ /* 0x000fea0003800000 */
.L_x_426:
[----:B------:R-:W-:-:S13]  /*107f0*/  LOP3.LUT P1, RZ, R2, 0xff, RZ, 0xc0, !PT ;  /* 0x000000ff02ff7812 */ /* 0x000fda000782c0ff */
[----:B------:R-:W-:Y:S05]  /*10800*/  @P1 BRA `(.L_x_430) ;  /* 0xfffffff400041947 */ /* 0x000fea000383ffff */
[----:B------:R-:W-:Y:S05]  /*10810*/  BSYNC B0 ;  /* 0x0000000000007941 */ /* 0x000fea0003800000 */
.L_x_418:
[----:B------:R-:W-:-:S03]  /*10820*/  UMOV UR8, 0xffffffff ;  /* 0xffffffff00087882 */ /* 0x000fc60000000000 */
[----:B------:R-:W-:Y:S05]  /*10830*/  BRA.DIV UR8, `(.L_x_431) ;  /* 0x0000000208d47947 */ /* 0x000fea000b800000 */
[----:B------:R-:W-:-:S13]  /*10840*/  ELECT P6, URZ, PT ;  /* 0x00000000003f782f */ /* 0x000fda00038c0000 */
.L_x_443:
[----:B------:R-:W-:Y:S04]  /*10850*/  BSSY B0, `(.L_x_432) ;  /* 0x000001a000007945 */ /* 0x000fe80003800000 */
[----:B------:R-:W-:Y:S05]  /*10860*/  @!P6 BRA `(.L_x_433) ;  /* 0x000000000060e947 */ /* 0x000fea0003800000 */
[----:B------:R-:W-:-:S04]  /*10870*/  ULOP3.LUT UR8, UR38, 0x2, URZ, 0xfc, !UPT ;  /* 0x0000000226087892 */ /* 0x000fc8000f8efc3f */
[----:B------:R-:W-:-:S06]  /*10880*/  UISETP.NE.AND UP0, UPT, UR8, 0x3, UPT ;  /* 0x000000030800788c */ /* 0x000fcc000bf05270 */
[----:B------:R-:W-:-:S13]  /*10890*/  PLOP3.LUT P0, PT, PT, PT, UP0, 0x80, 0x0 ;  /* 0x000000000000781c */ /* 0x000fda0003f0f008 */
[----:B------:R-:W-:Y:S05]  /*108a0*/  @!P0 BRA `(.L_x_434) ;  /* 0x0000000000048947 */ /* 0x000fea0003800000 */
[----:B------:R-:W-:Y:S01]  /*108b0*/  BPT.TRAP 0x1 ;  /* 0x000000040000795c */ /* 0x000fe20000300000 */
.L_x_434:
[----:B------:R-:W0:Y:S01]  /*108c0*/  S2R R3, SR_CgaCtaId ;  /* 0x0000000000037919 */ /* 0x000e220000008800 */
[----:B------:R-:W-:-:S04]  /*108d0*/  MOV R2, 0x400 ;  /* 0x0000040000027802 */ /* 0x000fc80000000f00 */
[----:B0-----:R-:W-:Y:S02]  /*108e0*/  LEA R3, R3, R2, 0x18 ;  /* 0x0000000203037211 */ /* 0x001fe400078ec0ff */
[----:B------:R-:W-:-:S03]  /*108f0*/  SHF.L.U32 R2, R8, 0x1f, RZ ;  /* 0x0000001f08027819 */ /* 0x000fc600000006ff */
[----:B------:R-:W-:-:S04]  /*10900*/  VIADD R3, R3, 0x10 ;  /* 0x0000001003037836 */ /* 0x000fc80000000000 */
[C---:B------:R-:W-:Y:S02]  /*10910*/  IMAD R7, R0.reuse, 0x8, R3 ;  /* 0x0000000800077824 */ /* 0x040fe400078e0203 */
[----:B------:R-:W-:Y:S02]  /*10920*/  VIADD R0, R0, 0x1 ;  /* 0x0000000100007836 */ /* 0x000fe40000000000 */
[----:B------:R-:W0:Y:S03]  /*10930*/  SYNCS.PHASECHK.TRANS64.TRYWAIT P0, [R7+URZ], R2 ;  /* 0x00000002070075a7 */ /* 0x000e26000800017f */
[----:B------:R-:W-:-:S04]  /*10940*/  ISETP.NE.AND P1, PT, R0, 0x2, PT ;  /* 0x000000020000780c */ /* 0x000fc80003f25270 */
[----:B------:R-:W-:Y:S02]  /*10950*/  SEL R5, RZ, 0x1, P1 ;  /* 0x00000001ff057807 */ /* 0x000fe40000800000 */
[----:B------:R-:W-:Y:S02]  /*10960*/  SEL R0, R0, RZ, P1 ;  /* 0x000000ff00007207 */ /* 0x000fe40000800000 */
[----:B------:R-:W-:Y:S01]  /*10970*/  LOP3.LUT R5, R8, R5, RZ, 0x3c, !PT ;  /* 0x0000000508057212 */ /* 0x000fe200078e3cff */
[----:B0-----:R-:W-:Y:S06]  /*10980*/  @!P0 BRA `(.L_x_435) ;  /* 0x0000000000a08947 */ /* 0x001fec0003800000 */
.L_x_444:
[----:B------:R-:W-:Y:S02]  /*10990*/  LEA R3, R0, R3, 0x3 ;  /* 0x0000000300037211 */ /* 0x000fe400078e18ff */
[----:B------:R-:W-:-:S07]  /*109a0*/  SHF.L.U32 R0, R5, 0x1f, RZ ;  /* 0x0000001f05007819 */ /* 0x000fce00000006ff */
.L_x_436:
[----:B-1----:R1:W2:Y:S02]  /*109b0*/  SYNCS.PHASECHK.TRANS64.TRYWAIT P0, [R3+URZ], R0 ;  /* 0x00000000030075a7 */ /* 0x0022a4000800017f */
[----:B--2---:R-:W-:Y:S05]  /*109c0*/  @!P0 NANOSLEEP.SYNCS 0x989680 ;  /* 0x009896800000895d */ /* 0x004fea0003900000 */
[----:B------:R-:W2:Y:S02]  /*109d0*/  @!P0 SYNCS.PHASECHK.TRANS64 P0, [R3+URZ], R0 ;  /* 0x00000000030085a7 */ /* 0x000ea4000800007f */
[----:B--2---:R-:W-:Y:S05]  /*109e0*/  @!P0 BRA `(.L_x_436) ;  /* 0xfffffffc00f08947 */ /* 0x004fea000383ffff */
.L_x_433:
[----:B------:R-:W-:Y:S05]  /*109f0*/  BSYNC B0 ;  /* 0x0000000000007941 */ /* 0x000fea0003800000 */
.L_x_432:
[----:B------:R-:W-:Y:S05]  /*10a00*/  EXIT ;  /* 0x000000000000794d */ /* 0x000fea0003800000 */
.L_x_17:
[----:B----4-:R4:W0:Y:S02]  /*10a10*/  SYNCS.PHASECHK.TRANS64.TRYWAIT P1, [R3+URZ], R0 ;  /* 0x00000000030075a7 */ /* 0x010824000802017f */
[----:B0-----:R-:W-:Y:S05]  /*10a20*/  @!P1 NANOSLEEP.SYNCS 0x989680 ;  /* 0x009896800000995d */ /* 0x001fea0003900000 */
[----:B------:R-:W0:Y:S02]  /*10a30*/  @!P1 SYNCS.PHASECHK.TRANS64 P1, [R3+URZ], R0 ;  /* 0x00000000030095a7 */ /* 0x000e24000802007f */
[----:B0-----:R-:W-:Y:S05]  /*10a40*/  @!P1 BRA `(.L_x_17) ;  /* 0xfffffffc00f09947 */ /* 0x001fea000383ffff */
[----:B------:R-:W-:Y:S05]  /*10a50*/  BRA `(.L_x_16) ;  /* 0xffffff08004c7947 */ /* 0x000fea000383ffff */
.L_x_22:
[----:B0-2---:R-:W-:-:S04]  /*10a60*/  IMAD.U32 R4, RZ, RZ, UR10 ;  /* 0x0000000aff047e24 */ /* 0x005fc8000f8e00ff */
[----:B------:R0:W2:Y:S03]  /*10a70*/  SYNCS.PHASECHK.TRANS64.TRYWAIT P1, [R4+URZ], R3 ;  /* 0x00000003040075a7 */ /* 0x0000a6000802017f */
[----:B--2---:R-:W-:Y:S05]  /*10a80*/  @!P1 NANOSLEEP.SYNCS 0x989680 ;  /* 0x009896800000995d */ /* 0x004fea0003900000 */
[----:B------:R-:W2:Y:S02]  /*10a90*/  @!P1 SYNCS.PHASECHK.TRANS64 P1, [R4+URZ], R3 ;  /* 0x00000003040095a7 */ /* 0x000ea4000802007f */
[----:B--2---:R-:W-:Y:S05]  /*10aa0*/  @!P1 BRA `(.L_x_22) ;  /* 0xfffffffc00ec9947 */ /* 0x004fea000383ffff */
[----:B------:R-:W-:Y:S05]  /*10ab0*/  BRA `(.L_x_21) ;  /* 0xffffff1000407947 */ /* 0x000fea000383ffff */
.L_x_419:
[----:B------:R-:W-:Y:S01]  /*10ac0*/  BSSY B1, `(.L_x_437) ;  /* 0x0000006000017945 */ /* 0x000fe20003800000 */
[----:B------:R-:W-:-:S07]  /*10ad0*/  IMAD.MOV.U32 R15, RZ, RZ, -0x1 ;  /* 0xffffffffff0f7424 */ /* 0x000fce00078e00ff */
[----:B------:R-:W-:Y:S05]  /*10ae0*/  WARPSYNC.COLLECTIVE R15, `(.L_x_438) ;  /* 0x000000000f0c7348 */ /* 0x000fea0003c00000 */
[----:B------:R-:W-:Y:S02]  /*10af0*/  ELECT P6, UR62, PT ;  /* 0x00000000003e782f */ /* 0x000fe400038c0000 */
[----:B------:R-:W-:Y:S01]  /*10b00*/  MOV R14, UR62 ;  /* 0x0000003e000e7c02 */ /* 0x000fe20008000f00 */
[----:B------:R-:W-:Y:S10]  /*10b10*/  ENDCOLLECTIVE ;  /* 0x000000000000791b */ /* 0x000ff40003800000 */
.L_x_438:
[----:B------:R-:W-:Y:S05]  /*10b20*/  BSYNC B1 ;  /* 0x0000000000017941 */ /* 0x000fea0003800000 */
.L_x_437:
[----:B------:R-:W-:Y:S05]  /*10b30*/  BRA `(.L_x_439) ;  /* 0xfffffff000447947 */ /* 0x000fea000383ffff */
.L_x_422:
[----:B0-----:R0:W1:Y:S02]  /*10b40*/  SYNCS.PHASECHK.TRANS64.TRYWAIT P1, [R12+URZ+0x10], R5 ;  /* 0x000010050c0075a7 */ /* 0x001064000802017f */
[----:B-1----:R-:W-:Y:S05]  /*10b50*/  @!P1 NANOSLEEP.SYNCS 0x989680 ;  /* 0x009896800000995d */ /* 0x002fea0003900000 */
[----:B------:R-:W1:Y:S02]  /*10b60*/  @!P1 SYNCS.PHASECHK.TRANS64 P1, [R12+URZ+0x10], R5 ;  /* 0x000010050c0095a7 */ /* 0x000e64000802007f */
[----:B-1----:R-:W-:Y:S05]  /*10b70*/  @!P1 BRA `(.L_x_422) ;  /* 0xfffffffc00f09947 */ /* 0x002fea000383ffff */
[----:B------:R-:W-:Y:S05]  /*10b80*/  BRA `(.L_x_440) ;  /* 0xfffffff000787947 */ /* 0x000fea000383ffff */
.L_x_431:
[----:B------:R-:W-:Y:S01]  /*10b90*/  BSSY B0, `(.L_x_441) ;  /* 0x0000006000007945 */ /* 0x000fe20003800000 */
[----:B------:R-:W-:-:S07]  /*10ba0*/  IMAD.MOV.U32 R15, RZ, RZ, -0x1 ;  /* 0xffffffffff0f7424 */ /* 0x000fce00078e00ff */
[----:B------:R-:W-:Y:S05]  /*10bb0*/  WARPSYNC.COLLECTIVE R15, `(.L_x_442) ;  /* 0x000000000f0c7348 */ /* 0x000fea0003c00000 */
[----:B------:R-:W-:Y:S02]  /*10bc0*/  ELECT P6, UR62, PT ;  /* 0x00000000003e782f */ /* 0x000fe400038c0000 */
[----:B------:R-:W-:Y:S01]  /*10bd0*/  MOV R14, UR62 ;  /* 0x0000003e000e7c02 */ /* 0x000fe20008000f00 */
[----:B------:R-:W-:Y:S10]  /*10be0*/  ENDCOLLECTIVE ;  /* 0x000000000000791b */ /* 0x000ff40003800000 */
.L_x_442:
[----:B------:R-:W-:Y:S05]  /*10bf0*/  BSYNC B0 ;  /* 0x0000000000007941 */ /* 0x000fea0003800000 */
.L_x_441:
[----:B------:R-:W-:Y:S05]  /*10c00*/  BRA `(.L_x_443) ;  /* 0xfffffffc00107947 */ /* 0x000fea000383ffff */
.L_x_435:
[----:B0-----:R0:W1:Y:S02]  /*10c10*/  SYNCS.PHASECHK.TRANS64.TRYWAIT P0, [R7+URZ], R2 ;  /* 0x00000002070075a7 */ /* 0x001064000800017f */
[----:B-1----:R-:W-:Y:S05]  /*10c20*/  @!P0 NANOSLEEP.SYNCS 0x989680 ;  /* 0x009896800000895d */ /* 0x002fea0003900000 */
[----:B------:R-:W1:Y:S02]  /*10c30*/  @!P0 SYNCS.PHASECHK.TRANS64 P0, [R7+URZ], R2 ;  /* 0x00000002070085a7 */ /* 0x000e64000800007f */
[----:B-1----:R-:W-:Y:S05]  /*10c40*/  @!P0 BRA `(.L_x_435) ;  /* 0xfffffffc00f08947 */ /* 0x002fea000383ffff */
[----:B------:R-:W-:Y:S05]  /*10c50*/  BRA `(.L_x_444) ;  /* 0xfffffffc004c7947 */ /* 0x000fea000383ffff */
.L_x_445:
[----:B------:R-:W-:-:S00]  /*10c60*/  BRA `(.L_x_445) ;  /* 0xfffffffc00fc7947 */ /* 0x000fc0000383ffff */
[----:B------:R-:W-:-:S00]  /*10c70*/  NOP ;  /* 0x0000000000007918 */ /* 0x000fc00000000000 */
        /* <DEDUP_REMOVED lines=8> */
.L_x_446:


//--------------------- .nv.global.init           --------------------------
	.section	.nv.global.init,"aw",@progbits
.nv.global.init:
	.type		$str$22,@object
	.size		$str$22,($str$23 - $str$22)
$str$22:
        /*0000*/ 	.byte	0x6b, 0x5f, 0x74, 0x69, 0x6c, 0x65, 0x5f, 0x63, 0x6f, 0x75, 0x6e, 0x74, 0x20, 0x3e, 0x3d, 0x20
        /*0010*/ 	.byte	0x31, 0x00
	.type		$str$23,@object
	.size		$str$23,(__unnamed_1 - $str$23)
$str$23:
        /*0012*/ 	.byte	0x2f, 0x74, 0x6d, 0x70, 0x2f, 0x63, 0x75, 0x74, 0x6c, 0x61, 0x73, 0x73, 0x5f, 0x73, 0x77, 0x65
        /*0022*/ 	.byte	0x65, 0x70, 0x5f, 0x73, 0x72, 0x63, 0x2f, 0x69, 0x6e, 0x63, 0x6c, 0x75, 0x64, 0x65, 0x2f, 0x63
        /*0032*/ 	.byte	0x75, 0x74, 0x6c, 0x61, 0x73, 0x73, 0x2f, 0x67, 0x65, 0x6d, 0x6d, 0x2f, 0x63, 0x6f, 0x6c, 0x6c
        /*0042*/ 	.byte	0x65, 0x63, 0x74, 0x69, 0x76, 0x65, 0x2f, 0x73, 0x6d, 0x39, 0x30, 0x5f, 0x6d, 0x6d, 0x61, 0x5f
        /*0052*/ 	.byte	0x74, 0x6d, 0x61, 0x5f, 0x67, 0x6d, 0x6d, 0x61, 0x5f, 0x73, 0x73, 0x5f, 0x77, 0x61, 0x72, 0x70
        /*0062*/ 	.byte	0x73, 0x70, 0x65, 0x63, 0x69, 0x61, 0x6c, 0x69, 0x7a, 0x65, 0x64, 0x2e, 0x68, 0x70, 0x70, 0x00
	.type		__unnamed_1,@object
	.size		__unnamed_1,(.L_0 - __unnamed_1)
__unnamed_1:
        /*0072*/ 	.byte	0x76, 0x6f, 0x69, 0x64, 0x20, 0x63, 0x75, 0x74, 0x6c, 0x61, 0x73, 0x73, 0x3a, 0x3a, 0x67, 0x65
        /* <DEDUP_REMOVED lines=179> */
        /*0bb2*/ 	.byte	0x74, 0x65, 0x3a, 0x3a, 0x69, 0x64, 0x65, 0x6e, 0x74, 0x69, 0x74, 0x79, 0x5d, 0x00
.L_0:


//--------------------- .nv.shared._ZN7cutlass13device_kernelINS_4gemm6kernel13GemmUniversalIN4cute5tupleIJiiiiEEENS1_10collective13CollectiveMmaINS1_34MainloopSm90TmaGmmaWarpSpecializedILi2ENS5_IJNS4_1CILi1EEESB_SB_EEENS1_35KernelTmaWarpSpecializedCooperativeEEENS5_IJNSA_ILi256EEENSA_ILi192EEENSA_ILi128EEEEEENS_6half_tENS5_IJlSB_lEEESJ_SK_NS4_8TiledMMAINS4_8MMA_AtomIJNS4_4SM904GMMA26MMA_64x192x16_F32F16F16_SSILNSO_5MajorE0ELSQ_0ELNSO_7ScaleInE1ELSR_1EEEEEENS4_6LayoutINS5_IJNSA_ILi2EEESB_SB_EEENS5_IJSB_NSA_ILi0EEESX_EEEEENS5_IJNS4_10UnderscoreES10_S10_EEEEENS4_13SM90_TMA_LOADENS4_14ComposedLayoutINS4_7SwizzleILi3ELi4ELi3EEENS4_18smem_ptr_flag_bitsILi16EEENSU_INS5_IJNSA_ILi8EEENSA_ILi64EEEEEENS5_IJS1A_SB_EEEEEEEvNS4_8identityES13_S1E_vS1F_EENS_8epilogue10collective6detail29Sm90TmaWarpSpecializedAdapterINS1I_15DefaultEpilogueISJ_SK_SK_NS1H_6thread17LinearCombinationISJ_Li1EffLNS1M_9ScaleType4KindE0ELNS_15FloatRoundStyleE2ESJ_EENS1_15EpilogueDefaultEEEEEvvEEEEvNT_6ParamsE --------------------------
	.section	.nv.shared._ZN7cutlass13device_kernelINS_4gemm6kernel13GemmUniversalIN4cute5tupleIJiiiiEEENS1_10collective13CollectiveMmaINS1_34MainloopSm90TmaGmmaWarpSpecializedILi2ENS5_IJNS4_1CILi1EEESB_SB_EEENS1_35KernelTmaWarpSpecializedCooperativeEEENS5_IJNSA_ILi256EEENSA_ILi192EEENSA_ILi128EEEEEENS_6half_tENS5_IJlSB_lEEESJ_SK_NS4_8TiledMMAINS4_8MMA_AtomIJNS4_4SM904GMMA26MMA_64x192x16_F32F16F16_SSILNSO_5MajorE0ELSQ_0ELNSO_7ScaleInE1ELSR_1EEEEEENS4_6LayoutINS5_IJNSA_ILi2EEESB_SB_EEENS5_IJSB_NSA_ILi0EEESX_EEEEENS5_IJNS4_10UnderscoreES10_S10_EEEEENS4_13SM90_TMA_LOADENS4_14ComposedLayoutINS4_7SwizzleILi3ELi4ELi3EEENS4_18smem_ptr_flag_bitsILi16EEENSU_INS5_IJNSA_ILi8EEENSA_ILi64EEEEEENS5_IJS1A_SB_EEEEEEEvNS4_8identityES13_S1E_vS1F_EENS_8epilogue10collective6detail29Sm90TmaWarpSpecializedAdapterINS1I_15DefaultEpilogueISJ_SK_SK_NS1H_6thread17LinearCombinationISJ_Li1EffLNS1M_9ScaleType4KindE0ELNS_15FloatRoundStyleE2ESJ_EENS1_15EpilogueDefaultEEEEEvvEEEEvNT_6ParamsE,"aw",@nobits
	.sectionflags	@""
	.align	16
	.zero		1024


//--------------------- .nv.shared.reserved.0     --------------------------
	.section	.nv.shared.reserved.0,"aw",@nobits
	.weak		__nv_reservedSMEM_offset_0_alias
	.size		__nv_reservedSMEM_offset_0_alias, 0, 0
	.other		__nv_reservedSMEM_offset_0_alias,@"STO_CUDA_RESERVED_SHARED STV_DEFAULT"
__nv_reservedSMEM_offset_0_alias:
	.zero		0


//--------------------- .nv.global                --------------------------
	.section	.nv.global,"aw",@nobits
.nv.global:
	.type		_ZN40_INTERNAL_f1589d08_4_k_cu_794ed679_198564cute1_E,@object
	.size		_ZN40_INTERNAL_f1589d08_4_k_cu_794ed679_198564cute1_E,(_ZN40_INTERNAL_f1589d08_4_k_cu_794ed679_198564cuda3std3__45__cpo6cbeginE - _ZN40_INTERNAL_f1589d08_4_k_cu_794ed679_198564cute1_E)
_ZN40_INTERNAL_f1589d08_4_k_cu_794ed679_198564cute1_E:
	.zero		1
	.type		_ZN40_INTERNAL_f1589d08_4_k_cu_794ed679_198564cuda3std3__45__cpo6cbeginE,@object
	.size		_ZN40_INTERNAL_f1589d08_4_k_cu_794ed679_198564cuda3std3__45__cpo6cbeginE,(_ZN40_INTERNAL_f1589d08_4_k_cu_794ed679_198564cuda3std3__48in_placeE - _ZN40_INTERNAL_f1589d08_4_k_cu_794ed679_198564cuda3std3__45__cpo6cbeginE)
_ZN40_INTERNAL_f1589d08_4_k_cu_794ed679_198564cuda3std3__45__cpo6cbeginE:
	.zero		1
	.type		_ZN40_INTERNAL_f1589d08_4_k_cu_794ed679_198564cuda3std3__48in_placeE,@object
	.size		_ZN40_INTERNAL_f1589d08_4_k_cu_794ed679_198564cuda3std3__48in_placeE,(_ZN40_INTERNAL_f1589d08_4_k_cu_794ed679_198564cuda3std6ranges3__45__cpo9iter_moveE - _ZN40_INTERNAL_f1589d08_4_k_cu_794ed679_198564cuda3std3__48in_placeE)
_ZN40_INTERNAL_f1589d08_4_k_cu_794ed679_198564cuda3std3__48in_placeE:
	.zero		1
	.type		_ZN40_INTERNAL_f1589d08_4_k_cu_794ed679_198564cuda3std6ranges3__45__cpo9iter_moveE,@object
	.size		_ZN40_INTERNAL_f1589d08_4_k_cu_794ed679_198564cuda3std6ranges3__45__cpo9iter_moveE,(_ZN40_INTERNAL_f1589d08_4_k_cu_794ed679_198564cuda3std3__45__cpo5beginE - _ZN40_INTERNAL_f1589d08_4_k_cu_794ed679_198564cuda3std6ranges3__45__cpo9iter_moveE)
_ZN40_INTERNAL_f1589d08_4_k_cu_794ed679_198564cuda3std6ranges3__45__cpo9iter_moveE:
	.zero		1
	.type		_ZN40_INTERNAL_f1589d08_4_k_cu_794ed679_198564cuda3std3__45__cpo5beginE,@object
	.size		_ZN40_INTERNAL_f1589d08_4_k_cu_794ed679_198564cuda3std3__45__cpo5beginE,(_ZN40_INTERNAL_f1589d08_4_k_cu_794ed679_198564cuda3std3__442_GLOBAL__N__f1589d08_4_k_cu_794ed679_198566ignoreE - _ZN40_INTERNAL_f1589d08_4_k_cu_794ed679_198564cuda3std3__45__cpo5beginE)
_ZN40_INTERNAL_f1589d08_4_k_cu_794ed679_198564cuda3std3__45__cpo5beginE:
	.zero		1
	.type		_ZN40_INTERNAL_f1589d08_4_k_cu_794ed679_198564cuda3std3__442_GLOBAL__N__f1589d08_4_k_cu_794ed679_198566ignoreE,@object
	.size		_ZN40_INTERNAL_f1589d08_4_k_cu_794ed679_198564cuda3std3__442_GLOBAL__N__f1589d08_4_k_cu_794ed679_198566ignoreE,(_ZN40_INTERNAL_f1589d08_4_k_cu_794ed679_198564cute7productE - _ZN40_INTERNAL_f1589d08_4_k_cu_794ed679_198564cuda3std3__442_GLOBAL__N__f1589d08_4_k_cu_794ed679_198566ignoreE)
_ZN40_INTERNAL_f1589d08_4_k_cu_794ed679_198564cuda3std3__442_GLOBAL__N__f1589d08_4_k_cu_794ed679_198566ignoreE:
	.zero		1
	.type		_ZN40_INTERNAL_f1589d08_4_k_cu_794ed679_198564cute7productE,@object
	.size		_ZN40_INTERNAL_f1589d08_4_k_cu_794ed679_198564cute7productE,(_ZN40_INTERNAL_f1589d08_4_k_cu_794ed679_198564cuda3std3__45__cpo3endE - _ZN40_INTERNAL_f1589d08_4_k_cu_794ed679_198564cute7productE)
_ZN40_INTERNAL_f1589d08_4_k_cu_794ed679_198564cute7productE:
	.zero		1
	.type		_ZN40_INTERNAL_f1589d08_4_k_cu_794ed679_198564cuda3std3__45__cpo3endE,@object
	.size		_ZN40_INTERNAL_f1589d08_4_k_cu_794ed679_198564cuda3std3__45__cpo3endE,(_ZN40_INTERNAL_f1589d08_4_k_cu_794ed679_198564cuda3std3__419piecewise_constructE - _ZN40_INTERNAL_f1589d08_4_k_cu_794ed679_198564cuda3std3__45__cpo3endE)
_ZN40_INTERNAL_f1589d08_4_k_cu_794ed679_198564cuda3std3__45__cpo3endE:
	.zero		1
	.type		_ZN40_INTERNAL_f1589d08_4_k_cu_794ed679_198564cuda3std3__419piecewise_constructE,@object
	.size		_ZN40_INTERNAL_f1589d08_4_k_cu_794ed679_198564cuda3std3__419piecewise_constructE,(_ZN40_INTERNAL_f1589d08_4_k_cu_794ed679_198564cuda3std3__45__cpo4cendE - _ZN40_INTERNAL_f1589d08_4_k_cu_794ed679_198564cuda3std3__419piecewise_constructE)
_ZN40_INTERNAL_f1589d08_4_k_cu_794ed679_198564cuda3std3__419piecewise_constructE:
	.zero		1
	.type		_ZN40_INTERNAL_f1589d08_4_k_cu_794ed679_198564cuda3std3__45__cpo4cendE,@object
	.size		_ZN40_INTERNAL_f1589d08_4_k_cu_794ed679_198564cuda3std3__45__cpo4cendE,(_ZN40_INTERNAL_f1589d08_4_k_cu_794ed679_198564cuda3std6ranges3__45__cpo4swapE - _ZN40_INTERNAL_f1589d08_4_k_cu_794ed679_198564cuda3std3__45__cpo4cendE)
_ZN40_INTERNAL_f1589d08_4_k_cu_794ed679_198564cuda3std3__45__cpo4cendE:
	.zero		1
	.type		_ZN40_INTERNAL_f1589d08_4_k_cu_794ed679_198564cuda3std6ranges3__45__cpo4swapE,@object
	.size		_ZN40_INTERNAL_f1589d08_4_k_cu_794ed679_198564cuda3std6ranges3__45__cpo4swapE,(.L_8 - _ZN40_INTERNAL_f1589d08_4_k_cu_794ed679_198564cuda3std6ranges3__45__cpo4swapE)
_ZN40_INTERNAL_f1589d08_4_k_cu_794ed679_198564cuda3std6ranges3__45__cpo4swapE:
	.zero		1
.L_8:


//--------------------- .nv.constant0._ZN7cutlass13device_kernelINS_4gemm6kernel13GemmUniversalIN4cute5tupleIJiiiiEEENS1_10collective13CollectiveMmaINS1_34MainloopSm90TmaGmmaWarpSpecializedILi2ENS5_IJNS4_1CILi1EEESB_SB_EEENS1_35KernelTmaWarpSpecializedCooperativeEEENS5_IJNSA_ILi256EEENSA_ILi192EEENSA_ILi128EEEEEENS_6half_tENS5_IJlSB_lEEESJ_SK_NS4_8TiledMMAINS4_8MMA_AtomIJNS4_4SM904GMMA26MMA_64x192x16_F32F16F16_SSILNSO_5MajorE0ELSQ_0ELNSO_7ScaleInE1ELSR_1EEEEEENS4_6LayoutINS5_IJNSA_ILi2EEESB_SB_EEENS5_IJSB_NSA_ILi0EEESX_EEEEENS5_IJNS4_10UnderscoreES10_S10_EEEEENS4_13SM90_TMA_LOADENS4_14ComposedLayoutINS4_7SwizzleILi3ELi4ELi3EEENS4_18smem_ptr_flag_bitsILi16EEENSU_INS5_IJNSA_ILi8EEENSA_ILi64EEEEEENS5_IJS1A_SB_EEEEEEEvNS4_8identityES13_S1E_vS1F_EENS_8epilogue10collective6detail29Sm90TmaWarpSpecializedAdapterINS1I_15DefaultEpilogueISJ_SK_SK_NS1H_6thread17LinearCombinationISJ_Li1EffLNS1M_9ScaleType4KindE0ELNS_15FloatRoundStyleE2ESJ_EENS1_15EpilogueDefaultEEEEEvvEEEEvNT_6ParamsE --------------------------
	.section	.nv.constant0._ZN7cutlass13device_kernelINS_4gemm6kernel13GemmUniversalIN4cute5tupleIJiiiiEEENS1_10collective13CollectiveMmaINS1_34MainloopSm90TmaGmmaWarpSpecializedILi2ENS5_IJNS4_1CILi1EEESB_SB_EEENS1_35KernelTmaWarpSpecializedCooperativeEEENS5_IJNSA_ILi256EEENSA_ILi192EEENSA_ILi128EEEEEENS_6half_tENS5_IJlSB_lEEESJ_SK_NS4_8TiledMMAINS4_8MMA_AtomIJNS4_4SM904GMMA26MMA_64x192x16_F32F16F16_SSILNSO_5MajorE0ELSQ_0ELNSO_7ScaleInE1ELSR_1EEEEEENS4_6LayoutINS5_IJNSA_ILi2EEESB_SB_EEENS5_IJSB_NSA_ILi0EEESX_EEEEENS5_IJNS4_10UnderscoreES10_S10_EEEEENS4_13SM90_TMA_LOADENS4_14ComposedLayoutINS4_7SwizzleILi3ELi4ELi3EEENS4_18smem_ptr_flag_bitsILi16EEENSU_INS5_IJNSA_ILi8EEENSA_ILi64EEEEEENS5_IJS1A_SB_EEEEEEEvNS4_8identityES13_S1E_vS1F_EENS_8epilogue10collective6detail29Sm90TmaWarpSpecializedAdapterINS1I_15DefaultEpilogueISJ_SK_SK_NS1H_6thread17LinearCombinationISJ_Li1EffLNS1M_9ScaleType4KindE0ELNS_15FloatRoundStyleE2ESJ_EENS1_15EpilogueDefaultEEEEEvvEEEEvNT_6ParamsE,"a",@progbits
	.sectionflags	@""
	.align	4
.nv.constant0._ZN7cutlass13device_kernelINS_4gemm6kernel13GemmUniversalIN4cute5tupleIJiiiiEEENS1_10collective13CollectiveMmaINS1_34MainloopSm90TmaGmmaWarpSpecializedILi2ENS5_IJNS4_1CILi1EEESB_SB_EEENS1_35KernelTmaWarpSpecializedCooperativeEEENS5_IJNSA_ILi256EEENSA_ILi192EEENSA_ILi128EEEEEENS_6half_tENS5_IJlSB_lEEESJ_SK_NS4_8TiledMMAINS4_8MMA_AtomIJNS4_4SM904GMMA26MMA_64x192x16_F32F16F16_SSILNSO_5MajorE0ELSQ_0ELNSO_7ScaleInE1ELSR_1EEEEEENS4_6LayoutINS5_IJNSA_ILi2EEESB_SB_EEENS5_IJSB_NSA_ILi0EEESX_EEEEENS5_IJNS4_10UnderscoreES10_S10_EEEEENS4_13SM90_TMA_LOADENS4_14ComposedLayoutINS4_7SwizzleILi3ELi4ELi3EEENS4_18smem_ptr_flag_bitsILi16EEENSU_INS5_IJNSA_ILi8EEENSA_ILi64EEEEEENS5_IJS1A_SB_EEEEEEEvNS4_8identityES13_S1E_vS1F_EENS_8epilogue10collective6detail29Sm90TmaWarpSpecializedAdapterINS1I_15DefaultEpilogueISJ_SK_SK_NS1H_6thread17LinearCombinationISJ_Li1EffLNS1M_9ScaleType4KindE0ELNS_15FloatRoundStyleE2ESJ_EENS1_15EpilogueDefaultEEEEEvvEEEEvNT_6ParamsE:
	.zero		1664


//--------------------- SYMBOLS --------------------------

	.type		.nv.reservedSmem.offset0,@object
	.size		.nv.reservedSmem.offset0,0x4
	.type		__assertfail,@function
